//
// Generated by NVIDIA NVVM Compiler
//
// Compiler Build ID: CL-36424714
// Cuda compilation tools, release 13.0, V13.0.88
// Based on NVVM 20.0.0
//

.version 9.0
.target sm_100
.address_size 64

	// .globl	PoolForward

.visible .entry PoolForward(
	.param .u64 .ptr .align 1 PoolForward_param_0,
	.param .u64 .ptr .align 1 PoolForward_param_1,
	.param .u64 .ptr .align 1 PoolForward_param_2,
	.param .u32 PoolForward_param_3,
	.param .u32 PoolForward_param_4,
	.param .u32 PoolForward_param_5,
	.param .u32 PoolForward_param_6,
	.param .u32 PoolForward_param_7,
	.param .u32 PoolForward_param_8,
	.param .u32 PoolForward_param_9,
	.param .u32 PoolForward_param_10,
	.param .u32 PoolForward_param_11
)
{
	.reg .pred 	%p<75>;
	.reg .b32 	%r<264>;
	.reg .b64 	%rd<42>;
	.reg .b64 	%fd<84>;

	ld.param.u64 	%rd4, [PoolForward_param_1];
	ld.param.u64 	%rd5, [PoolForward_param_2];
	ld.param.u32 	%r151, [PoolForward_param_3];
	ld.param.u32 	%r152, [PoolForward_param_4];
	ld.param.u32 	%r153, [PoolForward_param_5];
	ld.param.u32 	%r157, [PoolForward_param_7];
	ld.param.u32 	%r155, [PoolForward_param_9];
	ld.param.u32 	%r158, [PoolForward_param_10];
	ld.param.u32 	%r156, [PoolForward_param_11];
	cvta.to.global.u64 	%rd1, %rd5;
	cvta.to.global.u64 	%rd6, %rd4;
	mov.u32 	%r159, %ntid.x;
	mov.u32 	%r160, %ctaid.x;
	mov.u32 	%r161, %tid.x;
	mad.lo.s32 	%r162, %r159, %r160, %r161;
	mov.u32 	%r163, %ntid.y;
	mov.u32 	%r164, %ctaid.y;
	mov.u32 	%r165, %tid.y;
	mad.lo.s32 	%r166, %r163, %r164, %r165;
	mov.u32 	%r167, %ntid.z;
	mov.u32 	%r168, %ctaid.z;
	mov.u32 	%r169, %tid.z;
	mad.lo.s32 	%r1, %r167, %r168, %r169;
	mad.lo.s32 	%r170, %r157, %r166, %r162;
	mad.lo.s32 	%r2, %r170, %r155, %r1;
	mul.lo.s32 	%r3, %r158, %r162;
	sub.s32 	%r4, %r3, %r156;
	mul.lo.s32 	%r5, %r158, %r166;
	shl.b32 	%r171, %r2, 1;
	mul.wide.s32 	%rd7, %r171, 4;
	add.s64 	%rd2, %rd6, %rd7;
	ld.global.u32 	%r217, [%rd2];
	ld.global.u32 	%r218, [%rd2+4];
	setp.lt.s32 	%p1, %r152, 1;
	mov.f64 	%fd62, 0dC0F86A0000000000;
	@%p1 bra 	$L__BB0_44;
	and.b32  	%r8, %r151, 7;
	and.b32  	%r9, %r151, 3;
	and.b32  	%r10, %r151, 2147483640;
	and.b32  	%r11, %r151, 1;
	neg.s32 	%r12, %r10;
	add.s32 	%r13, %r4, 3;
	add.s32 	%r14, %r4, 1;
	shl.b32 	%r15, %r155, 3;
	add.s32 	%r16, %r4, 2;
	add.s32 	%r17, %r4, 4;
	add.s32 	%r18, %r4, 5;
	add.s32 	%r19, %r4, 6;
	add.s32 	%r20, %r4, 7;
	sub.s32 	%r21, %r5, %r156;
	mov.f64 	%fd62, 0dC0F86A0000000000;
	mov.b32 	%r202, 0;
$L__BB0_2:
	ld.param.u32 	%r201, [PoolForward_param_6];
	setp.lt.s32 	%p2, %r151, 1;
	add.s32 	%r25, %r202, %r21;
	setp.lt.s32 	%p3, %r25, 0;
	setp.ge.s32 	%p4, %r25, %r201;
	or.pred  	%p5, %p3, %p2;
	or.pred  	%p6, %p5, %p4;
	@%p6 bra 	$L__BB0_43;
	setp.lt.u32 	%p7, %r151, 8;
	mul.lo.s32 	%r26, %r25, %r153;
	mov.b32 	%r248, 0;
	@%p7 bra 	$L__BB0_22;
	add.s32 	%r176, %r14, %r26;
	mad.lo.s32 	%r212, %r155, %r176, %r1;
	add.s32 	%r177, %r16, %r26;
	mad.lo.s32 	%r211, %r155, %r177, %r1;
	add.s32 	%r178, %r13, %r26;
	mad.lo.s32 	%r210, %r155, %r178, %r1;
	add.s32 	%r179, %r17, %r26;
	mad.lo.s32 	%r209, %r155, %r179, %r1;
	add.s32 	%r180, %r18, %r26;
	mad.lo.s32 	%r208, %r155, %r180, %r1;
	add.s32 	%r181, %r19, %r26;
	mad.lo.s32 	%r207, %r155, %r181, %r1;
	add.s32 	%r182, %r20, %r26;
	mad.lo.s32 	%r206, %r155, %r182, %r1;
	add.s32 	%r183, %r4, %r26;
	mad.lo.s32 	%r205, %r155, %r183, %r1;
	mov.u32 	%r213, %r13;
	mov.u32 	%r214, %r12;
$L__BB0_5:
	.pragma "nounroll";
	add.s32 	%r47, %r213, -3;
	setp.lt.s32 	%p8, %r47, 0;
	setp.ge.s32 	%p9, %r47, %r153;
	or.pred  	%p10, %p8, %p9;
	@%p10 bra 	$L__BB0_7;
	mul.wide.s32 	%rd8, %r205, 8;
	add.s64 	%rd9, %rd1, %rd8;
	ld.global.f64 	%fd43, [%rd9];
	setp.gt.f64 	%p11, %fd43, %fd62;
	selp.f64 	%fd62, %fd43, %fd62, %p11;
	selp.b32 	%r217, %r47, %r217, %p11;
	selp.b32 	%r218, %r25, %r218, %p11;
$L__BB0_7:
	add.s32 	%r52, %r213, -2;
	setp.lt.s32 	%p12, %r52, 0;
	setp.ge.s32 	%p13, %r52, %r153;
	or.pred  	%p14, %p12, %p13;
	@%p14 bra 	$L__BB0_9;
	mul.wide.s32 	%rd10, %r212, 8;
	add.s64 	%rd11, %rd1, %rd10;
	ld.global.f64 	%fd44, [%rd11];
	setp.gt.f64 	%p15, %fd44, %fd62;
	selp.f64 	%fd62, %fd44, %fd62, %p15;
	selp.b32 	%r217, %r52, %r217, %p15;
	selp.b32 	%r218, %r25, %r218, %p15;
$L__BB0_9:
	add.s32 	%r57, %r213, -1;
	setp.lt.s32 	%p16, %r57, 0;
	setp.ge.s32 	%p17, %r57, %r153;
	or.pred  	%p18, %p16, %p17;
	@%p18 bra 	$L__BB0_11;
	mul.wide.s32 	%rd12, %r211, 8;
	add.s64 	%rd13, %rd1, %rd12;
	ld.global.f64 	%fd45, [%rd13];
	setp.gt.f64 	%p19, %fd45, %fd62;
	selp.f64 	%fd62, %fd45, %fd62, %p19;
	selp.b32 	%r217, %r57, %r217, %p19;
	selp.b32 	%r218, %r25, %r218, %p19;
$L__BB0_11:
	add.s32 	%r62, %r213, 4;
	setp.lt.s32 	%p20, %r213, 0;
	setp.ge.s32 	%p21, %r213, %r153;
	or.pred  	%p22, %p20, %p21;
	@%p22 bra 	$L__BB0_13;
	mul.wide.s32 	%rd14, %r210, 8;
	add.s64 	%rd15, %rd1, %rd14;
	ld.global.f64 	%fd46, [%rd15];
	setp.gt.f64 	%p23, %fd46, %fd62;
	selp.f64 	%fd62, %fd46, %fd62, %p23;
	selp.b32 	%r217, %r213, %r217, %p23;
	selp.b32 	%r218, %r25, %r218, %p23;
$L__BB0_13:
	add.s32 	%r67, %r213, 1;
	setp.lt.s32 	%p24, %r67, 0;
	setp.ge.s32 	%p25, %r67, %r153;
	or.pred  	%p26, %p24, %p25;
	@%p26 bra 	$L__BB0_15;
	mul.wide.s32 	%rd16, %r209, 8;
	add.s64 	%rd17, %rd1, %rd16;
	ld.global.f64 	%fd47, [%rd17];
	setp.gt.f64 	%p27, %fd47, %fd62;
	selp.f64 	%fd62, %fd47, %fd62, %p27;
	selp.b32 	%r217, %r67, %r217, %p27;
	selp.b32 	%r218, %r25, %r218, %p27;
$L__BB0_15:
	add.s32 	%r72, %r213, 2;
	setp.lt.s32 	%p28, %r72, 0;
	setp.ge.s32 	%p29, %r72, %r153;
	or.pred  	%p30, %p28, %p29;
	@%p30 bra 	$L__BB0_17;
	mul.wide.s32 	%rd18, %r208, 8;
	add.s64 	%rd19, %rd1, %rd18;
	ld.global.f64 	%fd48, [%rd19];
	setp.gt.f64 	%p31, %fd48, %fd62;
	selp.f64 	%fd62, %fd48, %fd62, %p31;
	selp.b32 	%r217, %r72, %r217, %p31;
	selp.b32 	%r218, %r25, %r218, %p31;
$L__BB0_17:
	add.s32 	%r77, %r213, 3;
	setp.lt.s32 	%p32, %r77, 0;
	setp.ge.s32 	%p33, %r77, %r153;
	or.pred  	%p34, %p32, %p33;
	@%p34 bra 	$L__BB0_19;
	mul.wide.s32 	%rd20, %r207, 8;
	add.s64 	%rd21, %rd1, %rd20;
	ld.global.f64 	%fd49, [%rd21];
	setp.gt.f64 	%p35, %fd49, %fd62;
	selp.f64 	%fd62, %fd49, %fd62, %p35;
	selp.b32 	%r217, %r77, %r217, %p35;
	selp.b32 	%r218, %r25, %r218, %p35;
$L__BB0_19:
	setp.lt.s32 	%p36, %r62, 0;
	setp.ge.s32 	%p37, %r62, %r153;
	or.pred  	%p38, %p36, %p37;
	@%p38 bra 	$L__BB0_21;
	mul.wide.s32 	%rd22, %r206, 8;
	add.s64 	%rd23, %rd1, %rd22;
	ld.global.f64 	%fd50, [%rd23];
	setp.gt.f64 	%p39, %fd50, %fd62;
	selp.f64 	%fd62, %fd50, %fd62, %p39;
	selp.b32 	%r217, %r62, %r217, %p39;
	selp.b32 	%r218, %r25, %r218, %p39;
$L__BB0_21:
	add.s32 	%r214, %r214, 8;
	add.s32 	%r213, %r213, 8;
	add.s32 	%r212, %r212, %r15;
	add.s32 	%r211, %r211, %r15;
	add.s32 	%r210, %r210, %r15;
	add.s32 	%r209, %r209, %r15;
	add.s32 	%r208, %r208, %r15;
	add.s32 	%r207, %r207, %r15;
	add.s32 	%r206, %r206, %r15;
	add.s32 	%r205, %r205, %r15;
	setp.ne.s32 	%p40, %r214, 0;
	mov.u32 	%r248, %r10;
	@%p40 bra 	$L__BB0_5;
$L__BB0_22:
	setp.eq.s32 	%p41, %r8, 0;
	@%p41 bra 	$L__BB0_43;
	add.s32 	%r185, %r8, -1;
	setp.lt.u32 	%p42, %r185, 3;
	@%p42 bra 	$L__BB0_33;
	add.s32 	%r101, %r248, %r4;
	setp.lt.s32 	%p43, %r101, 0;
	setp.ge.s32 	%p44, %r101, %r153;
	or.pred  	%p45, %p43, %p44;
	@%p45 bra 	$L__BB0_26;
	add.s32 	%r186, %r101, %r26;
	mad.lo.s32 	%r187, %r186, %r155, %r1;
	mul.wide.s32 	%rd24, %r187, 8;
	add.s64 	%rd25, %rd1, %rd24;
	ld.global.f64 	%fd52, [%rd25];
	setp.gt.f64 	%p46, %fd52, %fd62;
	selp.f64 	%fd62, %fd52, %fd62, %p46;
	selp.b32 	%r217, %r101, %r217, %p46;
	selp.b32 	%r218, %r25, %r218, %p46;
$L__BB0_26:
	add.s32 	%r106, %r101, 1;
	setp.lt.s32 	%p47, %r106, 0;
	setp.ge.s32 	%p48, %r106, %r153;
	or.pred  	%p49, %p47, %p48;
	@%p49 bra 	$L__BB0_28;
	add.s32 	%r188, %r106, %r26;
	mad.lo.s32 	%r189, %r188, %r155, %r1;
	mul.wide.s32 	%rd26, %r189, 8;
	add.s64 	%rd27, %rd1, %rd26;
	ld.global.f64 	%fd53, [%rd27];
	setp.gt.f64 	%p50, %fd53, %fd62;
	selp.f64 	%fd62, %fd53, %fd62, %p50;
	selp.b32 	%r217, %r106, %r217, %p50;
	selp.b32 	%r218, %r25, %r218, %p50;
$L__BB0_28:
	add.s32 	%r111, %r101, 2;
	setp.lt.s32 	%p51, %r111, 0;
	setp.ge.s32 	%p52, %r111, %r153;
	or.pred  	%p53, %p51, %p52;
	@%p53 bra 	$L__BB0_30;
	add.s32 	%r190, %r111, %r26;
	mad.lo.s32 	%r191, %r190, %r155, %r1;
	mul.wide.s32 	%rd28, %r191, 8;
	add.s64 	%rd29, %rd1, %rd28;
	ld.global.f64 	%fd54, [%rd29];
	setp.gt.f64 	%p54, %fd54, %fd62;
	selp.f64 	%fd62, %fd54, %fd62, %p54;
	selp.b32 	%r217, %r111, %r217, %p54;
	selp.b32 	%r218, %r25, %r218, %p54;
$L__BB0_30:
	add.s32 	%r116, %r101, 3;
	setp.lt.s32 	%p55, %r116, 0;
	setp.ge.s32 	%p56, %r116, %r153;
	or.pred  	%p57, %p55, %p56;
	@%p57 bra 	$L__BB0_32;
	add.s32 	%r192, %r116, %r26;
	mad.lo.s32 	%r193, %r192, %r155, %r1;
	mul.wide.s32 	%rd30, %r193, 8;
	add.s64 	%rd31, %rd1, %rd30;
	ld.global.f64 	%fd55, [%rd31];
	setp.gt.f64 	%p58, %fd55, %fd62;
	selp.f64 	%fd62, %fd55, %fd62, %p58;
	selp.b32 	%r217, %r116, %r217, %p58;
	selp.b32 	%r218, %r25, %r218, %p58;
$L__BB0_32:
	add.s32 	%r248, %r248, 4;
$L__BB0_33:
	setp.eq.s32 	%p59, %r9, 0;
	@%p59 bra 	$L__BB0_43;
	setp.eq.s32 	%p60, %r9, 1;
	@%p60 bra 	$L__BB0_40;
	add.s32 	%r127, %r248, %r4;
	setp.lt.s32 	%p61, %r127, 0;
	setp.ge.s32 	%p62, %r127, %r153;
	or.pred  	%p63, %p61, %p62;
	@%p63 bra 	$L__BB0_37;
	add.s32 	%r195, %r127, %r26;
	mad.lo.s32 	%r196, %r195, %r155, %r1;
	mul.wide.s32 	%rd32, %r196, 8;
	add.s64 	%rd33, %rd1, %rd32;
	ld.global.f64 	%fd57, [%rd33];
	setp.gt.f64 	%p64, %fd57, %fd62;
	selp.f64 	%fd62, %fd57, %fd62, %p64;
	selp.b32 	%r217, %r127, %r217, %p64;
	selp.b32 	%r218, %r25, %r218, %p64;
$L__BB0_37:
	add.s32 	%r132, %r127, 1;
	setp.lt.s32 	%p65, %r132, 0;
	setp.ge.s32 	%p66, %r132, %r153;
	or.pred  	%p67, %p65, %p66;
	@%p67 bra 	$L__BB0_39;
	add.s32 	%r197, %r132, %r26;
	mad.lo.s32 	%r198, %r197, %r155, %r1;
	mul.wide.s32 	%rd34, %r198, 8;
	add.s64 	%rd35, %rd1, %rd34;
	ld.global.f64 	%fd58, [%rd35];
	setp.gt.f64 	%p68, %fd58, %fd62;
	selp.f64 	%fd62, %fd58, %fd62, %p68;
	selp.b32 	%r217, %r132, %r217, %p68;
	selp.b32 	%r218, %r25, %r218, %p68;
$L__BB0_39:
	add.s32 	%r248, %r248, 2;
$L__BB0_40:
	setp.eq.s32 	%p69, %r11, 0;
	@%p69 bra 	$L__BB0_43;
	add.s32 	%r143, %r248, %r4;
	setp.lt.s32 	%p70, %r143, 0;
	setp.ge.s32 	%p71, %r143, %r153;
	or.pred  	%p72, %p70, %p71;
	@%p72 bra 	$L__BB0_43;
	add.s32 	%r199, %r143, %r26;
	mad.lo.s32 	%r200, %r199, %r155, %r1;
	mul.wide.s32 	%rd36, %r200, 8;
	add.s64 	%rd37, %rd1, %rd36;
	ld.global.f64 	%fd59, [%rd37];
	setp.gt.f64 	%p73, %fd59, %fd62;
	selp.f64 	%fd62, %fd59, %fd62, %p73;
	selp.b32 	%r217, %r143, %r217, %p73;
	selp.b32 	%r218, %r25, %r218, %p73;
$L__BB0_43:
	add.s32 	%r202, %r202, 1;
	setp.ne.s32 	%p74, %r202, %r152;
	@%p74 bra 	$L__BB0_2;
$L__BB0_44:
	ld.param.u64 	%rd41, [PoolForward_param_0];
	cvta.to.global.u64 	%rd38, %rd41;
	st.global.u32 	[%rd2], %r217;
	st.global.u32 	[%rd2+4], %r218;
	mul.wide.s32 	%rd39, %r2, 8;
	add.s64 	%rd40, %rd38, %rd39;
	st.global.f64 	[%rd40], %fd62;
	ret;

}
	// .globl	PoolBackward
.visible .entry PoolBackward(
	.param .u64 .ptr .align 1 PoolBackward_param_0,
	.param .u64 .ptr .align 1 PoolBackward_param_1,
	.param .u64 .ptr .align 1 PoolBackward_param_2,
	.param .u32 PoolBackward_param_3,
	.param .u32 PoolBackward_param_4,
	.param .u32 PoolBackward_param_5,
	.param .u32 PoolBackward_param_6,
	.param .u32 PoolBackward_param_7
)
{
	.reg .pred 	%p<55>;
	.reg .b32 	%r<148>;
	.reg .b64 	%rd<62>;
	.reg .b64 	%fd<84>;

	ld.param.u64 	%rd17, [PoolBackward_param_1];
	ld.param.u64 	%rd18, [PoolBackward_param_2];
	ld.param.u32 	%r57, [PoolBackward_param_3];
	ld.param.u32 	%r54, [PoolBackward_param_5];
	ld.param.u32 	%r55, [PoolBackward_param_6];
	ld.param.u32 	%r56, [PoolBackward_param_7];
	cvta.to.global.u64 	%rd1, %rd17;
	cvta.to.global.u64 	%rd2, %rd18;
	mov.u32 	%r58, %ntid.x;
	mov.u32 	%r59, %ctaid.x;
	mov.u32 	%r60, %tid.x;
	mad.lo.s32 	%r1, %r58, %r59, %r60;
	mov.u32 	%r61, %ntid.y;
	mov.u32 	%r62, %ctaid.y;
	mov.u32 	%r63, %tid.y;
	mad.lo.s32 	%r2, %r61, %r62, %r63;
	mov.u32 	%r64, %ntid.z;
	mov.u32 	%r65, %ctaid.z;
	mov.u32 	%r66, %tid.z;
	mad.lo.s32 	%r3, %r64, %r65, %r66;
	mad.lo.s32 	%r67, %r57, %r2, %r1;
	mul.lo.s32 	%r4, %r56, %r67;
	mov.f64 	%fd62, 0d0000000000000000;
	min.s32 	%r68, %r55, %r54;
	setp.lt.s32 	%p1, %r68, 1;
	@%p1 bra 	$L__BB1_43;
	and.b32  	%r5, %r54, 7;
	and.b32  	%r6, %r54, 2147483640;
	and.b32  	%r7, %r54, 1;
	neg.s32 	%r8, %r6;
	shl.b32 	%r9, %r56, 3;
	mul.lo.s32 	%r10, %r56, %r54;
	shl.b32 	%r11, %r56, 4;
	mov.f64 	%fd62, 0d0000000000000000;
	mov.b32 	%r134, 0;
	mul.wide.s32 	%rd50, %r56, 8;
$L__BB1_2:
	setp.lt.u32 	%p2, %r54, 8;
	mul.lo.s32 	%r13, %r134, %r54;
	mov.b32 	%r146, 0;
	@%p2 bra 	$L__BB1_21;
	mad.lo.s32 	%r71, %r56, %r13, %r56;
	add.s32 	%r143, %r3, %r71;
	add.s32 	%r72, %r13, 2;
	mad.lo.s32 	%r142, %r56, %r72, %r3;
	add.s32 	%r73, %r13, 3;
	mad.lo.s32 	%r141, %r56, %r73, %r3;
	add.s32 	%r74, %r13, 4;
	mad.lo.s32 	%r140, %r56, %r74, %r3;
	add.s32 	%r75, %r13, 5;
	mad.lo.s32 	%r139, %r56, %r75, %r3;
	add.s32 	%r76, %r13, 6;
	mad.lo.s32 	%r138, %r56, %r76, %r3;
	add.s32 	%r77, %r13, 7;
	mad.lo.s32 	%r137, %r56, %r77, %r3;
	mad.lo.s32 	%r136, %r10, %r134, %r3;
	shl.b32 	%r135, %r136, 1;
	mov.u32 	%r144, %r8;
$L__BB1_4:
	.pragma "nounroll";
	mul.wide.s32 	%rd19, %r135, 4;
	add.s64 	%rd3, %rd2, %rd19;
	ld.global.u32 	%r78, [%rd3];
	ld.global.u32 	%r79, [%rd3+4];
	setp.ne.s32 	%p3, %r78, %r1;
	setp.ne.s32 	%p4, %r79, %r2;
	or.pred  	%p5, %p3, %p4;
	@%p5 bra 	$L__BB1_6;
	mul.wide.s32 	%rd20, %r136, 8;
	add.s64 	%rd21, %rd1, %rd20;
	ld.global.f64 	%fd43, [%rd21];
	add.f64 	%fd62, %fd62, %fd43;
$L__BB1_6:
	mul.wide.s32 	%rd4, %r56, 8;
	add.s64 	%rd5, %rd3, %rd4;
	ld.global.u32 	%r81, [%rd5];
	ld.global.u32 	%r82, [%rd5+4];
	setp.ne.s32 	%p6, %r81, %r1;
	setp.ne.s32 	%p7, %r82, %r2;
	or.pred  	%p8, %p6, %p7;
	@%p8 bra 	$L__BB1_8;
	mul.wide.s32 	%rd22, %r143, 8;
	add.s64 	%rd23, %rd1, %rd22;
	ld.global.f64 	%fd44, [%rd23];
	add.f64 	%fd62, %fd62, %fd44;
$L__BB1_8:
	add.s64 	%rd6, %rd5, %rd4;
	ld.global.u32 	%r84, [%rd6];
	ld.global.u32 	%r85, [%rd6+4];
	setp.ne.s32 	%p9, %r84, %r1;
	setp.ne.s32 	%p10, %r85, %r2;
	or.pred  	%p11, %p9, %p10;
	@%p11 bra 	$L__BB1_10;
	mul.wide.s32 	%rd24, %r142, 8;
	add.s64 	%rd25, %rd1, %rd24;
	ld.global.f64 	%fd45, [%rd25];
	add.f64 	%fd62, %fd62, %fd45;
$L__BB1_10:
	add.s64 	%rd7, %rd6, %rd4;
	ld.global.u32 	%r87, [%rd7];
	ld.global.u32 	%r88, [%rd7+4];
	setp.ne.s32 	%p12, %r87, %r1;
	setp.ne.s32 	%p13, %r88, %r2;
	or.pred  	%p14, %p12, %p13;
	@%p14 bra 	$L__BB1_12;
	mul.wide.s32 	%rd26, %r141, 8;
	add.s64 	%rd27, %rd1, %rd26;
	ld.global.f64 	%fd46, [%rd27];
	add.f64 	%fd62, %fd62, %fd46;
$L__BB1_12:
	add.s64 	%rd8, %rd7, %rd4;
	ld.global.u32 	%r90, [%rd8];
	ld.global.u32 	%r91, [%rd8+4];
	setp.ne.s32 	%p15, %r90, %r1;
	setp.ne.s32 	%p16, %r91, %r2;
	or.pred  	%p17, %p15, %p16;
	@%p17 bra 	$L__BB1_14;
	mul.wide.s32 	%rd28, %r140, 8;
	add.s64 	%rd29, %rd1, %rd28;
	ld.global.f64 	%fd47, [%rd29];
	add.f64 	%fd62, %fd62, %fd47;
$L__BB1_14:
	add.s64 	%rd9, %rd8, %rd4;
	ld.global.u32 	%r93, [%rd9];
	ld.global.u32 	%r94, [%rd9+4];
	setp.ne.s32 	%p18, %r93, %r1;
	setp.ne.s32 	%p19, %r94, %r2;
	or.pred  	%p20, %p18, %p19;
	@%p20 bra 	$L__BB1_16;
	mul.wide.s32 	%rd30, %r139, 8;
	add.s64 	%rd31, %rd1, %rd30;
	ld.global.f64 	%fd48, [%rd31];
	add.f64 	%fd62, %fd62, %fd48;
$L__BB1_16:
	add.s64 	%rd10, %rd9, %rd4;
	ld.global.u32 	%r96, [%rd10];
	ld.global.u32 	%r97, [%rd10+4];
	setp.ne.s32 	%p21, %r96, %r1;
	setp.ne.s32 	%p22, %r97, %r2;
	or.pred  	%p23, %p21, %p22;
	@%p23 bra 	$L__BB1_18;
	mul.wide.s32 	%rd32, %r138, 8;
	add.s64 	%rd33, %rd1, %rd32;
	ld.global.f64 	%fd49, [%rd33];
	add.f64 	%fd62, %fd62, %fd49;
$L__BB1_18:
	add.s64 	%rd34, %rd10, %rd4;
	ld.global.u32 	%r99, [%rd34];
	ld.global.u32 	%r100, [%rd34+4];
	setp.ne.s32 	%p24, %r99, %r1;
	setp.ne.s32 	%p25, %r100, %r2;
	or.pred  	%p26, %p24, %p25;
	@%p26 bra 	$L__BB1_20;
	mul.wide.s32 	%rd35, %r137, 8;
	add.s64 	%rd36, %rd1, %rd35;
	ld.global.f64 	%fd50, [%rd36];
	add.f64 	%fd62, %fd62, %fd50;
$L__BB1_20:
	add.s32 	%r144, %r144, 8;
	add.s32 	%r143, %r143, %r9;
	add.s32 	%r142, %r142, %r9;
	add.s32 	%r141, %r141, %r9;
	add.s32 	%r140, %r140, %r9;
	add.s32 	%r139, %r139, %r9;
	add.s32 	%r138, %r138, %r9;
	add.s32 	%r137, %r137, %r9;
	add.s32 	%r136, %r136, %r9;
	add.s32 	%r135, %r135, %r11;
	setp.eq.s32 	%p27, %r144, 0;
	mov.u32 	%r146, %r6;
	@%p27 bra 	$L__BB1_21;
	bra.uni 	$L__BB1_4;
$L__BB1_21:
	setp.eq.s32 	%p28, %r5, 0;
	@%p28 bra 	$L__BB1_42;
	add.s32 	%r102, %r5, -1;
	setp.lt.u32 	%p29, %r102, 3;
	@%p29 bra 	$L__BB1_32;
	add.s32 	%r103, %r146, %r13;
	mad.lo.s32 	%r44, %r103, %r56, %r3;
	shl.b32 	%r104, %r44, 1;
	mul.wide.s32 	%rd37, %r104, 4;
	add.s64 	%rd11, %rd2, %rd37;
	ld.global.u32 	%r105, [%rd11];
	ld.global.u32 	%r106, [%rd11+4];
	setp.ne.s32 	%p30, %r105, %r1;
	setp.ne.s32 	%p31, %r106, %r2;
	or.pred  	%p32, %p30, %p31;
	@%p32 bra 	$L__BB1_25;
	mul.wide.s32 	%rd38, %r44, 8;
	add.s64 	%rd39, %rd1, %rd38;
	ld.global.f64 	%fd52, [%rd39];
	add.f64 	%fd62, %fd62, %fd52;
$L__BB1_25:
	add.s32 	%r45, %r44, %r56;
	mul.wide.s32 	%rd12, %r56, 8;
	add.s64 	%rd13, %rd11, %rd12;
	ld.global.u32 	%r108, [%rd13];
	ld.global.u32 	%r109, [%rd13+4];
	setp.ne.s32 	%p33, %r108, %r1;
	setp.ne.s32 	%p34, %r109, %r2;
	or.pred  	%p35, %p33, %p34;
	@%p35 bra 	$L__BB1_27;
	mul.wide.s32 	%rd40, %r45, 8;
	add.s64 	%rd41, %rd1, %rd40;
	ld.global.f64 	%fd53, [%rd41];
	add.f64 	%fd62, %fd62, %fd53;
$L__BB1_27:
	add.s32 	%r46, %r45, %r56;
	add.s64 	%rd14, %rd13, %rd12;
	ld.global.u32 	%r111, [%rd14];
	ld.global.u32 	%r112, [%rd14+4];
	setp.ne.s32 	%p36, %r111, %r1;
	setp.ne.s32 	%p37, %r112, %r2;
	or.pred  	%p38, %p36, %p37;
	@%p38 bra 	$L__BB1_29;
	mul.wide.s32 	%rd42, %r46, 8;
	add.s64 	%rd43, %rd1, %rd42;
	ld.global.f64 	%fd54, [%rd43];
	add.f64 	%fd62, %fd62, %fd54;
$L__BB1_29:
	add.s64 	%rd44, %rd14, %rd12;
	ld.global.u32 	%r114, [%rd44];
	ld.global.u32 	%r115, [%rd44+4];
	setp.ne.s32 	%p39, %r114, %r1;
	setp.ne.s32 	%p40, %r115, %r2;
	or.pred  	%p41, %p39, %p40;
	@%p41 bra 	$L__BB1_31;
	add.s32 	%r117, %r46, %r56;
	mul.wide.s32 	%rd45, %r117, 8;
	add.s64 	%rd46, %rd1, %rd45;
	ld.global.f64 	%fd55, [%rd46];
	add.f64 	%fd62, %fd62, %fd55;
$L__BB1_31:
	add.s32 	%r146, %r146, 4;
$L__BB1_32:
	and.b32  	%r118, %r54, 3;
	setp.eq.s32 	%p42, %r118, 0;
	@%p42 bra 	$L__BB1_42;
	setp.eq.s32 	%p43, %r118, 1;
	@%p43 bra 	$L__BB1_39;
	add.s32 	%r119, %r146, %r13;
	mad.lo.s32 	%r49, %r119, %r56, %r3;
	shl.b32 	%r120, %r49, 1;
	mul.wide.s32 	%rd47, %r120, 4;
	add.s64 	%rd15, %rd2, %rd47;
	ld.global.u32 	%r121, [%rd15];
	ld.global.u32 	%r122, [%rd15+4];
	setp.ne.s32 	%p44, %r121, %r1;
	setp.ne.s32 	%p45, %r122, %r2;
	or.pred  	%p46, %p44, %p45;
	@%p46 bra 	$L__BB1_36;
	mul.wide.s32 	%rd48, %r49, 8;
	add.s64 	%rd49, %rd1, %rd48;
	ld.global.f64 	%fd57, [%rd49];
	add.f64 	%fd62, %fd62, %fd57;
$L__BB1_36:
	add.s64 	%rd51, %rd15, %rd50;
	ld.global.u32 	%r124, [%rd51];
	ld.global.u32 	%r125, [%rd51+4];
	setp.ne.s32 	%p47, %r124, %r1;
	setp.ne.s32 	%p48, %r125, %r2;
	or.pred  	%p49, %p47, %p48;
	@%p49 bra 	$L__BB1_38;
	add.s32 	%r127, %r49, %r56;
	mul.wide.s32 	%rd52, %r127, 8;
	add.s64 	%rd53, %rd1, %rd52;
	ld.global.f64 	%fd58, [%rd53];
	add.f64 	%fd62, %fd62, %fd58;
$L__BB1_38:
	add.s32 	%r146, %r146, 2;
$L__BB1_39:
	setp.eq.s32 	%p50, %r7, 0;
	@%p50 bra 	$L__BB1_42;
	add.s32 	%r128, %r146, %r13;
	mad.lo.s32 	%r52, %r128, %r56, %r3;
	shl.b32 	%r129, %r52, 1;
	mul.wide.s32 	%rd54, %r129, 4;
	add.s64 	%rd55, %rd2, %rd54;
	ld.global.u32 	%r130, [%rd55];
	ld.global.u32 	%r131, [%rd55+4];
	setp.ne.s32 	%p51, %r130, %r1;
	setp.ne.s32 	%p52, %r131, %r2;
	or.pred  	%p53, %p51, %p52;
	@%p53 bra 	$L__BB1_42;
	mul.wide.s32 	%rd56, %r52, 8;
	add.s64 	%rd57, %rd1, %rd56;
	ld.global.f64 	%fd59, [%rd57];
	add.f64 	%fd62, %fd62, %fd59;
$L__BB1_42:
	add.s32 	%r134, %r134, 1;
	setp.ne.s32 	%p54, %r134, %r55;
	@%p54 bra 	$L__BB1_2;
$L__BB1_43:
	ld.param.u64 	%rd61, [PoolBackward_param_0];
	cvta.to.global.u64 	%rd58, %rd61;
	add.s32 	%r133, %r4, %r3;
	mul.wide.s32 	%rd59, %r133, 8;
	add.s64 	%rd60, %rd58, %rd59;
	st.global.f64 	[%rd60], %fd62;
	ret;

}


// ===== COMPILED SASS (sm_100) =====

	.target	sm_100

	.elftype	@"ET_EXEC"


//--------------------- .note.nv.tkinfo           --------------------------
	.section	.note.nv.tkinfo,"",@"SHT_NOTE"
	.sectionflags	@"SHF_NOTE_NV_TKINFO"
	.tkinfo
        /*0018*/ 	.word	0x00000002
        /*0030*/ 	.string	""
        /*0030*/ 	.string	"ptxas"
        /*0030*/ 	.string	"Cuda compilation tools, release 13.0, V13.0.88"
        /*0030*/ 	.string	"Build cuda_13.0.r13.0/compiler.36424714_0"
        /*0030*/ 	.string	"-arch sm_100 -m 64 "



//--------------------- .note.nv.cuinfo           --------------------------
	.section	.note.nv.cuinfo,"",@"SHT_NOTE"
	.sectionflags	@"SHF_NOTE_NV_CUINFO"
        /*0018*/ 	.short	0x0002
        /*001a*/ 	.short	0x0064
        /*001c*/ 	.short	0x0082
	.zero		2


//--------------------- .nv.info                  --------------------------
	.section	.nv.info,"",@"SHT_CUDA_INFO"
	.align	4


	//----- nvinfo : EIATTR_REGCOUNT
	.align		4
        /*0000*/ 	.byte	0x04, 0x2f
        /*0002*/ 	.short	(.L_1 - .L_0)
	.align		4
.L_0:
        /*0004*/ 	.word	index@(PoolForward)
        /*0008*/ 	.word	0x0000001f


	//----- nvinfo : EIATTR_FRAME_SIZE
	.align		4
.L_1:
        /*000c*/ 	.byte	0x04, 0x11
        /*000e*/ 	.short	(.L_3 - .L_2)
	.align		4
.L_2:
        /*0010*/ 	.word	index@(PoolForward)
        /*0014*/ 	.word	0x00000000


	//----- nvinfo : EIATTR_REGCOUNT
	.align		4
.L_3:
        /*0018*/ 	.byte	0x04, 0x2f
        /*001a*/ 	.short	(.L_5 - .L_4)
	.align		4
.L_4:
        /*001c*/ 	.word	index@(PoolBackward)
        /*0020*/ 	.word	0x00000020


	//----- nvinfo : EIATTR_FRAME_SIZE
	.align		4
.L_5:
        /*0024*/ 	.byte	0x04, 0x11
        /*0026*/ 	.short	(.L_7 - .L_6)
	.align		4
.L_6:
        /*0028*/ 	.word	index@(PoolBackward)
        /*002c*/ 	.word	0x00000000


	//----- nvinfo : EIATTR_MIN_STACK_SIZE
	.align		4
.L_7:
        /*0030*/ 	.byte	0x04, 0x12
        /*0032*/ 	.short	(.L_9 - .L_8)
	.align		4
.L_8:
        /*0034*/ 	.word	index@(PoolBackward)
        /*0038*/ 	.word	0x00000000


	//----- nvinfo : EIATTR_MIN_STACK_SIZE
	.align		4
.L_9:
        /*003c*/ 	.byte	0x04, 0x12
        /*003e*/ 	.short	(.L_11 - .L_10)
	.align		4
.L_10:
        /*0040*/ 	.word	index@(PoolForward)
        /*0044*/ 	.word	0x00000000
.L_11:


//--------------------- .nv.compat                --------------------------
	.section	.nv.compat,"",@"SHT_CUDA_COMPAT_INFO"
	.align	4
        /*0000*/ 	.byte	0x02, 0x09, 0x00, 0x00, 0x02, 0x02, 0x01, 0x00, 0x02, 0x05, 0x05, 0x00, 0x03, 0x07, 0x01, 0x01
        /*0010*/ 	.byte	0x02, 0x03, 0x00, 0x00, 0x02, 0x06, 0x01, 0x00, 0x04, 0x0b, 0x08, 0x00, 0x01, 0x00, 0x00, 0x00
        /*0020*/ 	.byte	0x00, 0x00, 0x00, 0x00


//--------------------- .nv.info.PoolBackward     --------------------------
	.section	.nv.info.PoolBackward,"",@"SHT_CUDA_INFO"
	.sectionflags	@""
	.align	4


	//----- nvinfo : EIATTR_CUDA_API_VERSION
	.align		4
        /*0000*/ 	.byte	0x04, 0x37
        /*0002*/ 	.short	(.L_13 - .L_12)
.L_12:
        /*0004*/ 	.word	0x00000082


	//----- nvinfo : EIATTR_KPARAM_INFO
	.align		4
.L_13:
        /*0008*/ 	.byte	0x04, 0x17
        /*000a*/ 	.short	(.L_15 - .L_14)
.L_14:
        /*000c*/ 	.word	0x00000000
        /*0010*/ 	.short	0x0007
        /*0012*/ 	.short	0x0028
        /*0014*/ 	.byte	0x00, 0xf0, 0x11, 0x00


	//----- nvinfo : EIATTR_KPARAM_INFO
	.align		4
.L_15:
        /*0018*/ 	.byte	0x04, 0x17
        /*001a*/ 	.short	(.L_17 - .L_16)
.L_16:
        /*001c*/ 	.word	0x00000000
        /*0020*/ 	.short	0x0006
        /*0022*/ 	.short	0x0024
        /*0024*/ 	.byte	0x00, 0xf0, 0x11, 0x00


	//----- nvinfo : EIATTR_KPARAM_INFO
	.align		4
.L_17:
        /*0028*/ 	.byte	0x04, 0x17
        /*002a*/ 	.short	(.L_19 - .L_18)
.L_18:
        /*002c*/ 	.word	0x00000000
        /*0030*/ 	.short	0x0005
        /*0032*/ 	.short	0x0020
        /*0034*/ 	.byte	0x00, 0xf0, 0x11, 0x00


	//----- nvinfo : EIATTR_KPARAM_INFO
	.align		4
.L_19:
        /*0038*/ 	.byte	0x04, 0x17
        /*003a*/ 	.short	(.L_21 - .L_20)
.L_20:
        /*003c*/ 	.word	0x00000000
        /*0040*/ 	.short	0x0004
        /*0042*/ 	.short	0x001c
        /*0044*/ 	.byte	0x00, 0xf0, 0x11, 0x00


	//----- nvinfo : EIATTR_KPARAM_INFO
	.align		4
.L_21:
        /*0048*/ 	.byte	0x04, 0x17
        /*004a*/ 	.short	(.L_23 - .L_22)
.L_22:
        /*004c*/ 	.word	0x00000000
        /*0050*/ 	.short	0x0003
        /*0052*/ 	.short	0x0018
        /*0054*/ 	.byte	0x00, 0xf0, 0x11, 0x00


	//----- nvinfo : EIATTR_KPARAM_INFO
	.align		4
.L_23:
        /*0058*/ 	.byte	0x04, 0x17
        /*005a*/ 	.short	(.L_25 - .L_24)
.L_24:
        /*005c*/ 	.word	0x00000000
        /*0060*/ 	.short	0x0002
        /*0062*/ 	.short	0x0010
        /*0064*/ 	.byte	0x00, 0xf5, 0x21, 0x00


	//----- nvinfo : EIATTR_KPARAM_INFO
	.align		4
.L_25:
        /*0068*/ 	.byte	0x04, 0x17
        /*006a*/ 	.short	(.L_27 - .L_26)
.L_26:
        /*006c*/ 	.word	0x00000000
        /*0070*/ 	.short	0x0001
        /*0072*/ 	.short	0x0008
        /*0074*/ 	.byte	0x00, 0xf5, 0x21, 0x00


	//----- nvinfo : EIATTR_KPARAM_INFO
	.align		4
.L_27:
        /*0078*/ 	.byte	0x04, 0x17
        /*007a*/ 	.short	(.L_29 - .L_28)
.L_28:
        /*007c*/ 	.word	0x00000000
        /*0080*/ 	.short	0x0000
        /*0082*/ 	.short	0x0000
        /*0084*/ 	.byte	0x00, 0xf5, 0x21, 0x00


	//----- nvinfo : EIATTR_SPARSE_MMA_MASK
	.align		4
.L_29:
        /*0088*/ 	.byte	0x03, 0x50
        /*008a*/ 	.short	0x0000


	//----- nvinfo : EIATTR_MAXREG_COUNT
	.align		4
        /*008c*/ 	.byte	0x03, 0x1b
        /*008e*/ 	.short	0x00ff


	//----- nvinfo : EIATTR_MERCURY_ISA_VERSION
	.align		4
        /*0090*/ 	.byte	0x03, 0x5f
        /*0092*/ 	.short	0x0101


	//----- nvinfo : EIATTR_VRC_CTA_INIT_COUNT
	.align		4
        /*0094*/ 	.byte	0x02, 0x4a
	.zero		1
	.zero		1


	//----- nvinfo : EIATTR_EXIT_INSTR_OFFSETS
	.align		4
        /*0098*/ 	.byte	0x04, 0x1c
        /*009a*/ 	.short	(.L_31 - .L_30)


	//   ....[0]....
.L_30:
        /*009c*/ 	.word	0x00001530


	//----- nvinfo : EIATTR_CRS_STACK_SIZE
	.align		4
.L_31:
        /*00a0*/ 	.byte	0x04, 0x1e
        /*00a2*/ 	.short	(.L_33 - .L_32)
.L_32:
        /*00a4*/ 	.word	0x00000000


	//----- nvinfo : EIATTR_CBANK_PARAM_SIZE
	.align		4
.L_33:
        /*00a8*/ 	.byte	0x03, 0x19
        /*00aa*/ 	.short	0x002c


	//----- nvinfo : EIATTR_PARAM_CBANK
	.align		4
        /*00ac*/ 	.byte	0x04, 0x0a
        /*00ae*/ 	.short	(.L_35 - .L_34)
	.align		4
.L_34:
        /*00b0*/ 	.word	index@(.nv.constant0.PoolBackward)
        /*00b4*/ 	.short	0x0380
        /*00b6*/ 	.short	0x002c


	//----- nvinfo : EIATTR_SW_WAR
	.align		4
.L_35:
        /*00b8*/ 	.byte	0x04, 0x36
        /*00ba*/ 	.short	(.L_37 - .L_36)
.L_36:
        /*00bc*/ 	.word	0x00000008
.L_37:


//--------------------- .nv.info.PoolForward      --------------------------
	.section	.nv.info.PoolForward,"",@"SHT_CUDA_INFO"
	.sectionflags	@""
	.align	4


	//----- nvinfo : EIATTR_CUDA_API_VERSION
	.align		4
        /*0000*/ 	.byte	0x04, 0x37
        /*0002*/ 	.short	(.L_39 - .L_38)
.L_38:
        /*0004*/ 	.word	0x00000082


	//----- nvinfo : EIATTR_KPARAM_INFO
	.align		4
.L_39:
        /*0008*/ 	.byte	0x04, 0x17
        /*000a*/ 	.short	(.L_41 - .L_40)
.L_40:
        /*000c*/ 	.word	0x00000000
        /*0010*/ 	.short	0x000b
        /*0012*/ 	.short	0x0038
        /*0014*/ 	.byte	0x00, 0xf0, 0x11, 0x00


	//----- nvinfo : EIATTR_KPARAM_INFO
	.align		4
.L_41:
        /*0018*/ 	.byte	0x04, 0x17
        /*001a*/ 	.short	(.L_43 - .L_42)
.L_42:
        /*001c*/ 	.word	0x00000000
        /*0020*/ 	.short	0x000a
        /*0022*/ 	.short	0x0034
        /*0024*/ 	.byte	0x00, 0xf0, 0x11, 0x00


	//----- nvinfo : EIATTR_KPARAM_INFO
	.align		4
.L_43:
        /*0028*/ 	.byte	0x04, 0x17
        /*002a*/ 	.short	(.L_45 - .L_44)
.L_44:
        /*002c*/ 	.word	0x00000000
        /*0030*/ 	.short	0x0009
        /*0032*/ 	.short	0x0030
        /*0034*/ 	.byte	0x00, 0xf0, 0x11, 0x00


	//----- nvinfo : EIATTR_KPARAM_INFO
	.align		4
.L_45:
        /*0038*/ 	.byte	0x04, 0x17
        /*003a*/ 	.short	(.L_47 - .L_46)
.L_46:
        /*003c*/ 	.word	0x00000000
        /*0040*/ 	.short	0x0008
        /*0042*/ 	.short	0x002c
        /*0044*/ 	.byte	0x00, 0xf0, 0x11, 0x00


	//----- nvinfo : EIATTR_KPARAM_INFO
	.align		4
.L_47:
        /*0048*/ 	.byte	0x04, 0x17
        /*004a*/ 	.short	(.L_49 - .L_48)
.L_48:
        /*004c*/ 	.word	0x00000000
        /*0050*/ 	.short	0x0007
        /*0052*/ 	.short	0x0028
        /*0054*/ 	.byte	0x00, 0xf0, 0x11, 0x00


	//----- nvinfo : EIATTR_KPARAM_INFO
	.align		4
.L_49:
        /*0058*/ 	.byte	0x04, 0x17
        /*005a*/ 	.short	(.L_51 - .L_50)
.L_50:
        /*005c*/ 	.word	0x00000000
        /*0060*/ 	.short	0x0006
        /*0062*/ 	.short	0x0024
        /*0064*/ 	.byte	0x00, 0xf0, 0x11, 0x00


	//----- nvinfo : EIATTR_KPARAM_INFO
	.align		4
.L_51:
        /*0068*/ 	.byte	0x04, 0x17
        /*006a*/ 	.short	(.L_53 - .L_52)
.L_52:
        /*006c*/ 	.word	0x00000000
        /*0070*/ 	.short	0x0005
        /*0072*/ 	.short	0x0020
        /*0074*/ 	.byte	0x00, 0xf0, 0x11, 0x00


	//----- nvinfo : EIATTR_KPARAM_INFO
	.align		4
.L_53:
        /*0078*/ 	.byte	0x04, 0x17
        /*007a*/ 	.short	(.L_55 - .L_54)
.L_54:
        /*007c*/ 	.word	0x00000000
        /*0080*/ 	.short	0x0004
        /*0082*/ 	.short	0x001c
        /*0084*/ 	.byte	0x00, 0xf0, 0x11, 0x00


	//----- nvinfo : EIATTR_KPARAM_INFO
	.align		4
.L_55:
        /*0088*/ 	.byte	0x04, 0x17
        /*008a*/ 	.short	(.L_57 - .L_56)
.L_56:
        /*008c*/ 	.word	0x00000000
        /*0090*/ 	.short	0x0003
        /*0092*/ 	.short	0x0018
        /*0094*/ 	.byte	0x00, 0xf0, 0x11, 0x00


	//----- nvinfo : EIATTR_KPARAM_INFO
	.align		4
.L_57:
        /*0098*/ 	.byte	0x04, 0x17
        /*009a*/ 	.short	(.L_59 - .L_58)
.L_58:
        /*009c*/ 	.word	0x00000000
        /*00a0*/ 	.short	0x0002
        /*00a2*/ 	.short	0x0010
        /*00a4*/ 	.byte	0x00, 0xf5, 0x21, 0x00


	//----- nvinfo : EIATTR_KPARAM_INFO
	.align		4
.L_59:
        /*00a8*/ 	.byte	0x04, 0x17
        /*00aa*/ 	.short	(.L_61 - .L_60)
.L_60:
        /*00ac*/ 	.word	0x00000000
        /*00b0*/ 	.short	0x0001
        /*00b2*/ 	.short	0x0008
        /*00b4*/ 	.byte	0x00, 0xf5, 0x21, 0x00


	//----- nvinfo : EIATTR_KPARAM_INFO
	.align		4
.L_61:
        /*00b8*/ 	.byte	0x04, 0x17
        /*00ba*/ 	.short	(.L_63 - .L_62)
.L_62:
        /*00bc*/ 	.word	0x00000000
        /*00c0*/ 	.short	0x0000
        /*00c2*/ 	.short	0x0000
        /*00c4*/ 	.byte	0x00, 0xf5, 0x21, 0x00


	//----- nvinfo : EIATTR_SPARSE_MMA_MASK
	.align		4
.L_63:
        /*00c8*/ 	.byte	0x03, 0x50
        /*00ca*/ 	.short	0x0000


	//----- nvinfo : EIATTR_MAXREG_COUNT
	.align		4
        /*00cc*/ 	.byte	0x03, 0x1b
        /*00ce*/ 	.short	0x00ff


	//----- nvinfo : EIATTR_MERCURY_ISA_VERSION
	.align		4
        /*00d0*/ 	.byte	0x03, 0x5f
        /*00d2*/ 	.short	0x0101


	//----- nvinfo : EIATTR_VRC_CTA_INIT_COUNT
	.align		4
        /*00d4*/ 	.byte	0x02, 0x4a
	.zero		1
	.zero		1


	//----- nvinfo : EIATTR_EXIT_INSTR_OFFSETS
	.align		4
        /*00d8*/ 	.byte	0x04, 0x1c
        /*00da*/ 	.short	(.L_65 - .L_64)


	//   ....[0]....
.L_64:
        /*00dc*/ 	.word	0x000014f0


	//----- nvinfo : EIATTR_CRS_STACK_SIZE
	.align		4
.L_65:
        /*00e0*/ 	.byte	0x04, 0x1e
        /*00e2*/ 	.short	(.L_67 - .L_66)
.L_66:
        /*00e4*/ 	.word	0x00000000


	//----- nvinfo : EIATTR_CBANK_PARAM_SIZE
	.align		4
.L_67:
        /*00e8*/ 	.byte	0x03, 0x19
        /*00ea*/ 	.short	0x003c


	//----- nvinfo : EIATTR_PARAM_CBANK
	.align		4
        /*00ec*/ 	.byte	0x04, 0x0a
        /*00ee*/ 	.short	(.L_69 - .L_68)
	.align		4
.L_68:
        /*00f0*/ 	.word	index@(.nv.constant0.PoolForward)
        /*00f4*/ 	.short	0x0380
        /*00f6*/ 	.short	0x003c


	//----- nvinfo : EIATTR_SW_WAR
	.align		4
.L_69:
        /*00f8*/ 	.byte	0x04, 0x36
        /*00fa*/ 	.short	(.L_71 - .L_70)
.L_70:
        /*00fc*/ 	.word	0x00000008
.L_71:


//--------------------- .nv.callgraph             --------------------------
	.section	.nv.callgraph,"",@"SHT_CUDA_CALLGRAPH"
	.align	4
	.sectionentsize	8
	.align		4
        /*0000*/ 	.word	0x00000000
	.align		4
        /*0004*/ 	.word	0xffffffff
	.align		4
        /*0008*/ 	.word	0x00000000
	.align		4
        /*000c*/ 	.word	0xfffffffe
	.align		4
        /*0010*/ 	.word	0x00000000
	.align		4
        /*0014*/ 	.word	0xfffffffd
	.align		4
        /*0018*/ 	.word	0x00000000
	.align		4
        /*001c*/ 	.word	0xfffffffc


//--------------------- .text.PoolBackward        --------------------------
	.section	.text.PoolBackward,"ax",@progbits
	.align	128
        .global         PoolBackward
        .type           PoolBackward,@function
        .size           PoolBackward,(.L_x_18 - PoolBackward)
        .other          PoolBackward,@"STO_CUDA_ENTRY STV_DEFAULT"
PoolBackward:
.text.PoolBackward:
[----:B------:R-:W-:Y:S01]  /*0000*/  LDC R1, c[0x0][0x37c] ;  /* 0x0000df00ff017b82 */ /* 0x000fe20000000800 */
[----:B------:R-:W0:Y:S01]  /*0010*/  S2R R0, SR_CTAID.X ;  /* 0x0000000000007919 */ /* 0x000e220000002500 */
[----:B------:R-:W1:Y:S01]  /*0020*/  LDCU.64 UR6, c[0x0][0x3a0] ;  /* 0x00007400ff0677ac */ /* 0x000e620008000a00 */
[----:B------:R-:W-:Y:S01]  /*0030*/  CS2R R12, SRZ ;  /* 0x00000000000c7805 */ /* 0x000fe2000001ff00 */
[----:B------:R-:W0:Y:S01]  /*0040*/  S2R R3, SR_TID.X ;  /* 0x0000000000037919 */ /* 0x000e220000002100 */
[----:B------:R-:W0:Y:S01]  /*0050*/  LDCU UR5, c[0x0][0x360] ;  /* 0x00006c00ff0577ac */ /* 0x000e220008000800 */
[----:B------:R-:W2:Y:S01]  /*0060*/  S2R R2, SR_CTAID.Y ;  /* 0x0000000000027919 */ /* 0x000ea20000002600 */
[----:B------:R-:W2:Y:S01]  /*0070*/  LDCU UR8, c[0x0][0x364] ;  /* 0x00006c80ff0877ac */ /* 0x000ea20008000800 */
[----:B------:R-:W2:Y:S01]  /*0080*/  S2R R5, SR_TID.Y ;  /* 0x0000000000057919 */ /* 0x000ea20000002200 */
[----:B------:R-:W3:Y:S01]  /*0090*/  LDCU UR9, c[0x0][0x368] ;  /* 0x00006d00ff0977ac */ /* 0x000ee20008000800 */
[----:B------:R-:W3:Y:S01]  /*00a0*/  S2R R4, SR_CTAID.Z ;  /* 0x0000000000047919 */ /* 0x000ee20000002700 */
[----:B------:R-:W4:Y:S01]  /*00b0*/  LDCU UR12, c[0x0][0x398] ;  /* 0x00007300ff0c77ac */ /* 0x000f220008000800 */
[----:B------:R-:W3:Y:S01]  /*00c0*/  S2R R7, SR_TID.Z ;  /* 0x0000000000077919 */ /* 0x000ee20000002300 */
[----:B-1----:R-:W-:Y:S01]  /*00d0*/  UISETP.LT.AND UP0, UPT, UR7, UR6, UPT ;  /* 0x000000060700728c */ /* 0x002fe2000bf01270 */
[----:B------:R-:W1:Y:S03]  /*00e0*/  LDCU.64 UR10, c[0x0][0x358] ;  /* 0x00006b00ff0a77ac */ /* 0x000e660008000a00 */
[----:B------:R-:W-:-:S04]  /*00f0*/  USEL UR4, UR7, UR6, UP0 ;  /* 0x0000000607047287 */ /* 0x000fc80008000000 */
[----:B------:R-:W-:Y:S01]  /*0100*/  UISETP.GE.AND UP0, UPT, UR4, 0x1, UPT ;  /* 0x000000010400788c */ /* 0x000fe2000bf06270 */
[----:B0-----:R-:W-:Y:S02]  /*0110*/  IMAD R0, R0, UR5, R3 ;  /* 0x0000000500007c24 */ /* 0x001fe4000f8e0203 */
[----:B--2---:R-:W-:-:S04]  /*0120*/  IMAD R3, R2, UR8, R5 ;  /* 0x0000000802037c24 */ /* 0x004fc8000f8e0205 */
[----:B----4-:R-:W-:Y:S02]  /*0130*/  IMAD R5, R3, UR12, R0 ;  /* 0x0000000c03057c24 */ /* 0x010fe4000f8e0200 */
[----:B---3--:R-:W-:Y:S01]  /*0140*/  IMAD R2, R4, UR9, R7 ;  /* 0x0000000904027c24 */ /* 0x008fe2000f8e0207 */
[----:B-1----:R-:W-:Y:S06]  /*0150*/  BRA.U !UP0, `(.L_x_0) ;  /* 0x0000001108e07547 */ /* 0x002fec000b800000 */
[----:B------:R-:W0:Y:S01]  /*0160*/  LDCU UR4, c[0x0][0x3a8] ;  /* 0x00007500ff0477ac */ /* 0x000e220008000800 */
[----:B------:R-:W-:Y:S01]  /*0170*/  HFMA2 R7, -RZ, RZ, 0, 0 ;  /* 0x00000000ff077431 */ /* 0x000fe200000001ff */
[----:B------:R-:W-:Y:S01]  /*0180*/  CS2R R12, SRZ ;  /* 0x00000000000c7805 */ /* 0x000fe2000001ff00 */
[----:B------:R-:W-:Y:S02]  /*0190*/  ULOP3.LUT UR8, UR6, 0x7, URZ, 0xc0, !UPT ;  /* 0x0000000706087892 */ /* 0x000fe4000f8ec0ff */
[----:B------:R-:W-:Y:S02]  /*01a0*/  ULOP3.LUT UR5, UR6, 0x7ffffff8, URZ, 0xc0, !UPT ;  /* 0x7ffffff806057892 */ /* 0x000fe4000f8ec0ff */
[----:B0-----:R-:W-:-:S12]  /*01b0*/  UIMAD UR6, UR6, UR4, URZ ;  /* 0x00000004060672a4 */ /* 0x001fd8000f8e02ff */
.L_x_7:
[----:B------:R-:W0:Y:S02]  /*01c0*/  LDCU UR4, c[0x0][0x3a0] ;  /* 0x00007400ff0477ac */ /* 0x000e240008000800 */
[----:B0-----:R-:W-:Y:S02]  /*01d0*/  UISETP.GE.U32.AND UP0, UPT, UR4, 0x8, UPT ;  /* 0x000000080400788c */ /* 0x001fe4000bf06070 */
[----:B------:R-:W-:Y:S01]  /*01e0*/  IMAD R4, R7, UR4, RZ ;  /* 0x0000000407047c24 */ /* 0x000fe2000f8e02ff */
[----:B------:R-:W-:-:S06]  /*01f0*/  UMOV UR4, URZ ;  /* 0x000000ff00047c82 */ /* 0x000fcc0008000000 */
[----:B------:R-:W-:Y:S05]  /*0200*/  BRA.U !UP0, `(.L_x_1) ;  /* 0x0000000d08187547 */ /* 0x000fea000b800000 */
[----:B------:R-:W0:Y:S01]  /*0210*/  LDC.64 R8, c[0x0][0x390] ;  /* 0x0000e400ff087b82 */ /* 0x000e220000000a00 */
[----:B------:R-:W-:-:S05]  /*0220*/  IMAD R26, R7, UR6, R2 ;  /* 0x00000006071a7c24 */ /* 0x000fca000f8e0202 */
[----:B------:R-:W-:Y:S02]  /*0230*/  SHF.L.U32 R22, R26, 0x1, RZ ;  /* 0x000000011a167819 */ /* 0x000fe400000006ff */
[----:B------:R-:W1:Y:S03]  /*0240*/  LDC R25, c[0x0][0x3a8] ;  /* 0x0000ea00ff197b82 */ /* 0x000e660000000800 */
[----:B0-----:R-:W-:-:S05]  /*0250*/  IMAD.WIDE R20, R22, 0x4, R8 ;  /* 0x0000000416147825 */ /* 0x001fca00078e0208 */
[----:B------:R-:W2:Y:S04]  /*0260*/  LDG.E R6, desc[UR10][R20.64+0x4] ;  /* 0x0000040a14067981 */ /* 0x000ea8000c1e1900 */
[----:B------:R-:W3:Y:S01]  /*0270*/  LDG.E R9, desc[UR10][R20.64] ;  /* 0x0000000a14097981 */ /* 0x000ee2000c1e1900 */
[----:B-1----:R-:W-:-:S05]  /*0280*/  IMAD.WIDE R16, R25, 0x8, R20 ;  /* 0x0000000819107825 */ /* 0x002fca00078e0214 */
[----:B------:R-:W4:Y:S01]  /*0290*/  LDG.E R10, desc[UR10][R16.64+0x4] ;  /* 0x0000040a100a7981 */ /* 0x000f22000c1e1900 */
[----:B------:R-:W-:-:S05]  /*02a0*/  IMAD.WIDE R18, R25, 0x8, R16 ;  /* 0x0000000819127825 */ /* 0x000fca00078e0210 */
[----:B------:R-:W5:Y:S04]  /*02b0*/  LDG.E R8, desc[UR10][R18.64+0x4] ;  /* 0x0000040a12087981 */ /* 0x000f68000c1e1900 */
[----:B------:R-:W5:Y:S01]  /*02c0*/  LDG.E R17, desc[UR10][R16.64] ;  /* 0x0000000a10117981 */ /* 0x000f62000c1e1900 */
[----:B------:R-:W-:-:S03]  /*02d0*/  IMAD.WIDE R28, R25, 0x8, R18 ;  /* 0x00000008191c7825 */ /* 0x000fc600078e0212 */
[----:B------:R-:W5:Y:S04]  /*02e0*/  LDG.E R11, desc[UR10][R18.64] ;  /* 0x0000000a120b7981 */ /* 0x000f68000c1e1900 */
[----:B------:R-:W5:Y:S01]  /*02f0*/  LDG.E R20, desc[UR10][R28.64+0x4] ;  /* 0x0000040a1c147981 */ /* 0x000f62000c1e1900 */
[----:B--2---:R-:W-:-:S04]  /*0300*/  ISETP.NE.AND P3, PT, R6, R3, PT ;  /* 0x000000030600720c */ /* 0x004fc80003f65270 */
[----:B---3--:R-:W-:Y:S02]  /*0310*/  ISETP.NE.OR P3, PT, R9, R0, P3 ;  /* 0x000000000900720c */ /* 0x008fe40001f65670 */
[----:B------:R0:W2:Y:S11]  /*0320*/  LDG.E R9, desc[UR10][R28.64] ;  /* 0x0000000a1c097981 */ /* 0x0000b6000c1e1900 */
[----:B------:R-:W1:Y:S01]  /*0330*/  @!P3 LDC.64 R14, c[0x0][0x388] ;  /* 0x0000e200ff0ebb82 */ /* 0x000e620000000a00 */
[----:B0-----:R-:W-:-:S05]  /*0340*/  IMAD.WIDE R28, R25, 0x8, R28 ;  /* 0x00000008191c7825 */ /* 0x001fca00078e021c */
[----:B------:R-:W3:Y:S01]  /*0350*/  LDG.E R16, desc[UR10][R28.64+0x4] ;  /* 0x0000040a1c107981 */ /* 0x000ee2000c1e1900 */
[----:B------:R-:W-:-:S03]  /*0360*/  IMAD.WIDE R18, R25, 0x8, R28 ;  /* 0x0000000819127825 */ /* 0x000fc600078e021c */
[----:B------:R0:W3:Y:S04]  /*0370*/  LDG.E R21, desc[UR10][R28.64] ;  /* 0x0000000a1c157981 */ /* 0x0000e8000c1e1900 */
[----:B------:R-:W3:Y:S01]  /*0380*/  LDG.E R6, desc[UR10][R18.64+0x4] ;  /* 0x0000040a12067981 */ /* 0x000ee2000c1e1900 */
[----:B-1----:R-:W-:-:S06]  /*0390*/  @!P3 IMAD.WIDE R14, R26, 0x8, R14 ;  /* 0x000000081a0eb825 */ /* 0x002fcc00078e020e */
[----:B------:R-:W3:Y:S01]  /*03a0*/  @!P3 LDG.E.64 R14, desc[UR10][R14.64] ;  /* 0x0000000a0e0eb981 */ /* 0x000ee2000c1e1b00 */
[----:B----4-:R-:W-:-:S04]  /*03b0*/  ISETP.NE.AND P2, PT, R10, R3, PT ;  /* 0x000000030a00720c */ /* 0x010fc80003f45270 */
[-C--:B-----5:R-:W-:Y:S02]  /*03c0*/  ISETP.NE.OR P2, PT, R17, R0.reuse, P2 ;  /* 0x000000001100720c */ /* 0x0a0fe40001745670 */
[-C--:B------:R-:W-:Y:S02]  /*03d0*/  ISETP.NE.AND P0, PT, R8, R3.reuse, PT ;  /* 0x000000030800720c */ /* 0x080fe40003f05270 */
[----:B------:R-:W-:Y:S01]  /*03e0*/  ISETP.NE.AND P1, PT, R20, R3, PT ;  /* 0x000000031400720c */ /* 0x000fe20003f25270 */
[-C--:B------:R-:W-:Y:S01]  /*03f0*/  IMAD R23, R4, R25.reuse, R25 ;  /* 0x0000001904177224 */ /* 0x080fe200078e0219 */
[----:B------:R-:W-:Y:S01]  /*0400*/  ISETP.NE.OR P0, PT, R11, R0, P0 ;  /* 0x000000000b00720c */ /* 0x000fe20000705670 */
[----:B0-----:R-:W-:Y:S01]  /*0410*/  IMAD.WIDE R28, R25, 0x8, R18 ;  /* 0x00000008191c7825 */ /* 0x001fe200078e0212 */
[----:B------:R-:W4:Y:S03]  /*0420*/  LDG.E R17, desc[UR10][R18.64] ;  /* 0x0000000a12117981 */ /* 0x000f26000c1e1900 */
[----:B------:R-:W-:Y:S01]  /*0430*/  IMAD.IADD R23, R2, 0x1, R23 ;  /* 0x0000000102177824 */ /* 0x000fe200078e0217 */
[----:B------:R-:W-:Y:S01]  /*0440*/  IADD3 R24, PT, PT, R4, 0x2, RZ ;  /* 0x0000000204187810 */ /* 0x000fe20007ffe0ff */
[----:B------:R-:W0:Y:S01]  /*0450*/  @!P2 LDC.64 R10, c[0x0][0x388] ;  /* 0x0000e200ff0aab82 */ /* 0x000e220000000a00 */
[----:B------:R-:W5:Y:S03]  /*0460*/  LDG.E R27, desc[UR10][R28.64] ;  /* 0x0000000a1c1b7981 */ /* 0x000f66000c1e1900 */
[----:B------:R-:W-:-:S02]  /*0470*/  IMAD R24, R24, R25, R2 ;  /* 0x0000001918187224 */ /* 0x000fc400078e0202 */
[----:B0-----:R-:W-:-:S06]  /*0480*/  @!P2 IMAD.WIDE R10, R23, 0x8, R10 ;  /* 0x00000008170aa825 */ /* 0x001fcc00078e020a */
[----:B------:R-:W5:Y:S01]  /*0490*/  @!P2 LDG.E.64 R10, desc[UR10][R10.64] ;  /* 0x0000000a0a0aa981 */ /* 0x000f62000c1e1b00 */
[----:B--2---:R-:W-:Y:S02]  /*04a0*/  ISETP.NE.OR P1, PT, R9, R0, P1 ;  /* 0x000000000900720c */ /* 0x004fe40000f25670 */
[----:B------:R-:W0:Y:S01]  /*04b0*/  @!P0 LDC.64 R8, c[0x0][0x388] ;  /* 0x0000e200ff088b82 */ /* 0x000e220000000a00 */
[----:B---3--:R-:W-:Y:S01]  /*04c0*/  ISETP.NE.AND P4, PT, R6, R3, PT ;  /* 0x000000030600720c */ /* 0x008fe20003f85270 */
[----:B------:R-:W-:-:S09]  /*04d0*/  @!P3 DADD R12, R12, R14 ;  /* 0x000000000c0cb229 */ /* 0x000fd2000000000e */
[----:B------:R-:W1:Y:S01]  /*04e0*/  @!P1 LDC.64 R14, c[0x0][0x388] ;  /* 0x0000e200ff0e9b82 */ /* 0x000e620000000a00 */
[----:B------:R-:W-:Y:S02]  /*04f0*/  ISETP.NE.AND P3, PT, R16, R3, PT ;  /* 0x000000031000720c */ /* 0x000fe40003f65270 */
[----:B------:R2:W3:Y:S01]  /*0500*/  LDG.E R16, desc[UR10][R28.64+0x4] ;  /* 0x0000040a1c107981 */ /* 0x0004e2000c1e1900 */
[----:B0-----:R-:W-:Y:S01]  /*0510*/  @!P0 IMAD.WIDE R8, R24, 0x8, R8 ;  /* 0x0000000818088825 */ /* 0x001fe200078e0208 */
[----:B------:R-:W-:-:S03]  /*0520*/  ISETP.NE.OR P3, PT, R21, R0, P3 ;  /* 0x000000001500720c */ /* 0x000fc60001f65670 */
[----:B------:R-:W-:Y:S02]  /*0530*/  VIADD R6, R4, 0x3 ;  /* 0x0000000304067836 */ /* 0x000fe40000000000 */
[----:B------:R-:W3:Y:S01]  /*0540*/  @!P0 LDG.E.64 R8, desc[UR10][R8.64] ;  /* 0x0000000a08088981 */ /* 0x000ee2000c1e1b00 */
[----:B--2---:R-:W-:-:S05]  /*0550*/  IMAD.WIDE R28, R25, 0x8, R28 ;  /* 0x00000008191c7825 */ /* 0x004fca00078e021c */
[----:B------:R-:W2:Y:S01]  /*0560*/  LDG.E R20, desc[UR10][R28.64+0x4] ;  /* 0x0000040a1c147981 */ /* 0x000ea2000c1e1900 */
[----:B------:R-:W-:-:S03]  /*0570*/  IMAD R6, R6, R25, R2 ;  /* 0x0000001906067224 */ /* 0x000fc600078e0202 */
[----:B------:R-:W2:Y:S01]  /*0580*/  LDG.E R21, desc[UR10][R28.64] ;  /* 0x0000000a1c157981 */ /* 0x000ea2000c1e1900 */
[----:B-1----:R-:W-:-:S06]  /*0590*/  @!P1 IMAD.WIDE R18, R6, 0x8, R14 ;  /* 0x0000000806129825 */ /* 0x002fcc00078e020e */
[----:B------:R-:W2:Y:S01]  /*05a0*/  @!P1 LDG.E.64 R18, desc[UR10][R18.64] ;  /* 0x0000000a12129981 */ /* 0x000ea2000c1e1b00 */
[----:B----4-:R-:W-:-:S13]  /*05b0*/  ISETP.NE.OR P4, PT, R17, R0, P4 ;  /* 0x000000001100720c */ /* 0x010fda0002785670 */
[----:B------:R-:W0:Y:S01]  /*05c0*/  @!P4 LDC.64 R14, c[0x0][0x388] ;  /* 0x0000e200ff0ecb82 */ /* 0x000e220000000a00 */
[----:B-----5:R-:W-:Y:S01]  /*05d0*/  @!P2 DADD R12, R12, R10 ;  /* 0x000000000c0ca229 */ /* 0x020fe2000000000a */
[----:B---3--:R-:W-:-:S06]  /*05e0*/  ISETP.NE.AND P5, PT, R16, R3, PT ;  /* 0x000000031000720c */ /* 0x008fcc0003fa5270 */
[----:B------:R-:W1:Y:S01]  /*05f0*/  @!P3 LDC.64 R16, c[0x0][0x388] ;  /* 0x0000e200ff10bb82 */ /* 0x000e620000000a00 */
[----:B------:R-:W-:Y:S01]  /*0600*/  ISETP.NE.OR P5, PT, R27, R0, P5 ;  /* 0x000000001b00720c */ /* 0x000fe20002fa5670 */
[----:B------:R-:W-:Y:S01]  /*0610*/  @!P0 DADD R12, R12, R8 ;  /* 0x000000000c0c8229 */ /* 0x000fe20000000008 */
[----:B--2---:R-:W-:-:S11]  /*0620*/  ISETP.NE.AND P2, PT, R20, R3, PT ;  /* 0x000000031400720c */ /* 0x004fd60003f45270 */
[----:B------:R-:W2:Y:S01]  /*0630*/  @!P5 LDC.64 R10, c[0x0][0x388] ;  /* 0x0000e200ff0adb82 */ /* 0x000ea20000000a00 */
[----:B------:R-:W-:Y:S02]  /*0640*/  ISETP.NE.OR P2, PT, R21, R0, P2 ;  /* 0x000000001500720c */ /* 0x000fe40001745670 */
[C---:B------:R-:W-:Y:S02]  /*0650*/  IADD3 R8, PT, PT, R4.reuse, 0x4, RZ ;  /* 0x0000000404087810 */ /* 0x040fe40007ffe0ff */
[----:B------:R-:W-:-:S03]  /*0660*/  IADD3 R9, PT, PT, R4, 0x5, RZ ;  /* 0x0000000504097810 */ /* 0x000fc60007ffe0ff */
[----:B------:R-:W-:Y:S01]  /*0670*/  IMAD R8, R8, R25, R2 ;  /* 0x0000001908087224 */ /* 0x000fe200078e0202 */
[----:B------:R-:W-:-:S03]  /*0680*/  @!P1 DADD R12, R12, R18 ;  /* 0x000000000c0c9229 */ /* 0x000fc60000000012 */
[----:B-1----:R-:W-:Y:S02]  /*0690*/  @!P3 IMAD.WIDE R16, R8, 0x8, R16 ;  /* 0x000000080810b825 */ /* 0x002fe400078e0210 */
[----:B------:R-:W1:Y:S02]  /*06a0*/  @!P2 LDC.64 R18, c[0x0][0x388] ;  /* 0x0000e200ff12ab82 */ /* 0x000e640000000a00 */
[----:B------:R-:W-:Y:S02]  /*06b0*/  IMAD R9, R9, R25, R2 ;  /* 0x0000001909097224 */ /* 0x000fe400078e0202 */
[----:B------:R-:W3:Y:S01]  /*06c0*/  @!P3 LDG.E.64 R16, desc[UR10][R16.64] ;  /* 0x0000000a1010b981 */ /* 0x000ee2000c1e1b00 */
[C---:B------:R-:W-:Y:S02]  /*06d0*/  VIADD R20, R4.reuse, 0x6 ;  /* 0x0000000604147836 */ /* 0x040fe40000000000 */
[----:B0-----:R-:W-:Y:S01]  /*06e0*/  @!P4 IMAD.WIDE R14, R9, 0x8, R14 ;  /* 0x00000008090ec825 */ /* 0x001fe200078e020e */
[----:B------:R-:W-:-:S03]  /*06f0*/  IADD3 R21, PT, PT, R4, 0x7, RZ ;  /* 0x0000000704157810 */ /* 0x000fc60007ffe0ff */
[----:B------:R-:W-:Y:S02]  /*0700*/  IMAD R20, R20, R25, R2 ;  /* 0x0000001914147224 */ /* 0x000fe400078e0202 */
[----:B------:R-:W4:Y:S02]  /*0710*/  @!P4 LDG.E.64 R14, desc[UR10][R14.64] ;  /* 0x0000000a0e0ec981 */ /* 0x000f24000c1e1b00 */
[----:B--2---:R-:W-:-:S04]  /*0720*/  @!P5 IMAD.WIDE R10, R20, 0x8, R10 ;  /* 0x00000008140ad825 */ /* 0x004fc800078e020a */
[----:B------:R-:W-:Y:S02]  /*0730*/  IMAD R21, R21, R25, R2 ;  /* 0x0000001915157224 */ /* 0x000fe400078e0202 */
[----:B------:R-:W2:Y:S02]  /*0740*/  @!P5 LDG.E.64 R10, desc[UR10][R10.64] ;  /* 0x0000000a0a0ad981 */ /* 0x000ea4000c1e1b00 */
[----:B-1----:R-:W-:-:S06]  /*0750*/  @!P2 IMAD.WIDE R18, R21, 0x8, R18 ;  /* 0x000000081512a825 */ /* 0x002fcc00078e0212 */
[----:B------:R-:W5:Y:S01]  /*0760*/  @!P2 LDG.E.64 R18, desc[UR10][R18.64] ;  /* 0x0000000a1212a981 */ /* 0x000f62000c1e1b00 */
[----:B------:R-:W-:-:S04]  /*0770*/  UIADD3 UR7, UPT, UPT, -UR5, 0x8, URZ ;  /* 0x0000000805077890 */ /* 0x000fc8000fffe1ff */
[----:B------:R-:W-:Y:S01]  /*0780*/  UISETP.NE.AND UP0, UPT, UR7, URZ, UPT ;  /* 0x000000ff0700728c */ /* 0x000fe2000bf05270 */
[C---:B------:R-:W-:Y:S01]  /*0790*/  LEA R26, R25.reuse, R26, 0x3 ;  /* 0x0000001a191a7211 */ /* 0x040fe200078e18ff */
[C---:B------:R-:W-:Y:S01]  /*07a0*/  IMAD R24, R25.reuse, 0x8, R24 ;  /* 0x0000000819187824 */ /* 0x040fe200078e0218 */
[C---:B------:R-:W-:Y:S01]  /*07b0*/  LEA R20, R25.reuse, R20, 0x3 ;  /* 0x0000001419147211 */ /* 0x040fe200078e18ff */
[----:B------:R-:W-:Y:S01]  /*07c0*/  IMAD R22, R25, 0x10, R22 ;  /* 0x0000001019167824 */ /* 0x000fe200078e0216 */
[----:B------:R-:W-:Y:S01]  /*07d0*/  UMOV UR4, UR5 ;  /* 0x0000000500047c82 */ /* 0x000fe20008000000 */
[----:B---3--:R-:W-:-:S08]  /*07e0*/  @!P3 DADD R12, R12, R16 ;  /* 0x000000000c0cb229 */ /* 0x008fd00000000010 */
[----:B----4-:R-:W-:-:S08]  /*07f0*/  @!P4 DADD R12, R12, R14 ;  /* 0x000000000c0cc229 */ /* 0x010fd0000000000e */
[----:B--2---:R-:W-:Y:S01]  /*0800*/  @!P5 DADD R12, R12, R10 ;  /* 0x000000000c0cd229 */ /* 0x004fe2000000000a */
[C---:B------:R-:W-:Y:S01]  /*0810*/  LEA R15, R25.reuse, R21, 0x3 ;  /* 0x00000015190f7211 */ /* 0x040fe200078e18ff */
[C---:B------:R-:W-:Y:S01]  /*0820*/  IMAD R14, R25.reuse, 0x8, R9 ;  /* 0x00000008190e7824 */ /* 0x040fe200078e0209 */
[C---:B------:R-:W-:Y:S02]  /*0830*/  LEA R10, R25.reuse, R6, 0x3 ;  /* 0x00000006190a7211 */ /* 0x040fe400078e18ff */
[C---:B------:R-:W-:Y:S02]  /*0840*/  LEA R11, R25.reuse, R8, 0x3 ;  /* 0x00000008190b7211 */ /* 0x040fe400078e18ff */
[----:B------:R-:W-:Y:S01]  /*0850*/  LEA R21, R25, R23, 0x3 ;  /* 0x0000001719157211 */ /* 0x000fe200078e18ff */
[----:B-----5:R-:W-:Y:S01]  /*0860*/  @!P2 DADD R12, R12, R18 ;  /* 0x000000000c0ca229 */ /* 0x020fe20000000012 */
[----:B------:R-:W-:Y:S10]  /*0870*/  BRA.U !UP0, `(.L_x_1) ;  /* 0x00000005087c7547 */ /* 0x000ff4000b800000 */
[----:B------:R-:W-:Y:S01]  /*0880*/  MOV R6, R24 ;  /* 0x0000001800067202 */ /* 0x000fe20000000f00 */
[----:B------:R-:W-:Y:S01]  /*0890*/  IMAD.MOV.U32 R8, RZ, RZ, R10 ;  /* 0x000000ffff087224 */ /* 0x000fe200078e000a */
[----:B------:R-:W-:Y:S01]  /*08a0*/  MOV R9, R11 ;  /* 0x0000000b00097202 */ /* 0x000fe20000000f00 */
[----:B------:R-:W-:Y:S01]  /*08b0*/  IMAD.MOV.U32 R11, RZ, RZ, R20 ;  /* 0x000000ffff0b7224 */ /* 0x000fe200078e0014 */
[----:B------:R-:W-:Y:S01]  /*08c0*/  MOV R24, R26 ;  /* 0x0000001a00187202 */ /* 0x000fe20000000f00 */
[----:B------:R-:W-:Y:S01]  /*08d0*/  IMAD.MOV.U32 R26, RZ, RZ, R22 ;  /* 0x000000ffff1a7224 */ /* 0x000fe200078e0016 */
[----:B------:R-:W-:Y:S02]  /*08e0*/  MOV R10, R14 ;  /* 0x0000000e000a7202 */ /* 0x000fe40000000f00 */
[----:B------:R-:W-:-:S07]  /*08f0*/  MOV R20, R15 ;  /* 0x0000000f00147202 */ /* 0x000fce0000000f00 */
.L_x_2:
[----:B------:R-:W0:Y:S08]  /*0900*/  LDC.64 R28, c[0x0][0x390] ;  /* 0x0000e400ff1c7b82 */ /* 0x000e300000000a00 */
[----:B------:R-:W1:Y:S01]  /*0910*/  LDC R23, c[0x0][0x3a8] ;  /* 0x0000ea00ff177b82 */ /* 0x000e620000000800 */
[----:B0-----:R-:W-:-:S05]  /*0920*/  IMAD.WIDE R28, R26, 0x4, R28 ;  /* 0x000000041a1c7825 */ /* 0x001fca00078e021c */
[----:B------:R-:W2:Y:S04]  /*0930*/  LDG.E R16, desc[UR10][R28.64+0x4] ;  /* 0x0000040a1c107981 */ /* 0x000ea8000c1e1900 */
[----:B------:R-:W3:Y:S01]  /*0940*/  LDG.E R17, desc[UR10][R28.64] ;  /* 0x0000000a1c117981 */ /* 0x000ee2000c1e1900 */
[----:B-1----:R-:W-:-:S05]  /*0950*/  IMAD.WIDE R14, R23, 0x8, R28 ;  /* 0x00000008170e7825 */ /* 0x002fca00078e021c */
[----:B------:R-:W4:Y:S04]  /*0960*/  LDG.E R22, desc[UR10][R14.64+0x4] ;  /* 0x0000040a0e167981 */ /* 0x000f28000c1e1900 */
[----:B------:R-:W5:Y:S01]  /*0970*/  LDG.E R25, desc[UR10][R14.64] ;  /* 0x0000000a0e197981 */ /* 0x000f62000c1e1900 */
[----:B------:R-:W-:-:S05]  /*0980*/  IMAD.WIDE R18, R23, 0x8, R14 ;  /* 0x0000000817127825 */ /* 0x000fca00078e020e */
[----:B------:R-:W5:Y:S04]  /*0990*/  LDG.E R28, desc[UR10][R18.64+0x4] ;  /* 0x0000040a121c7981 */ /* 0x000f68000c1e1900 */
[----:B------:R0:W5:Y:S02]  /*09a0*/  LDG.E R27, desc[UR10][R18.64] ;  /* 0x0000000a121b7981 */ /* 0x000164000c1e1900 */
[----:B0-----:R-:W-:Y:S01]  /*09b0*/  IMAD.WIDE R18, R23, 0x8, R18 ;  /* 0x0000000817127825 */ /* 0x001fe200078e0212 */
[----:B--2---:R-:W-:-:S04]  /*09c0*/  ISETP.NE.AND P0, PT, R16, R3, PT ;  /* 0x000000031000720c */ /* 0x004fc80003f05270 */
[-C--:B---3--:R-:W-:Y:S02]  /*09d0*/  ISETP.NE.OR P1, PT, R17, R0.reuse, P0 ;  /* 0x000000001100720c */ /* 0x088fe40000725670 */
[----:B----4-:R-:W-:Y:S02]  /*09e0*/  ISETP.NE.AND P0, PT, R22, R3, PT ;  /* 0x000000031600720c */ /* 0x010fe40003f05270 */
[----:B------:R-:W2:Y:S02]  /*09f0*/  LDG.E R22, desc[UR10][R18.64+0x4] ;  /* 0x0000040a12167981 */ /* 0x000ea4000c1e1900 */
[----:B-----5:R-:W-:Y:S02]  /*0a00*/  ISETP.NE.OR P2, PT, R25, R0, P0 ;  /* 0x000000001900720c */ /* 0x020fe40000745670 */
[----:B------:R0:W3:Y:S05]  /*0a10*/  LDG.E R25, desc[UR10][R18.64] ;  /* 0x0000000a12197981 */ /* 0x0000ea000c1e1900 */
[----:B------:R-:W1:Y:S08]  /*0a20*/  @!P1 LDC.64 R16, c[0x0][0x388] ;  /* 0x0000e200ff109b82 */ /* 0x000e700000000a00 */
[----:B------:R-:W4:Y:S01]  /*0a30*/  @!P2 LDC.64 R14, c[0x0][0x388] ;  /* 0x0000e200ff0eab82 */ /* 0x000f220000000a00 */
[----:B-1----:R-:W-:-:S06]  /*0a40*/  @!P1 IMAD.WIDE R16, R24, 0x8, R16 ;  /* 0x0000000818109825 */ /* 0x002fcc00078e0210 */
[----:B------:R-:W5:Y:S01]  /*0a50*/  @!P1 LDG.E.64 R16, desc[UR10][R16.64] ;  /* 0x0000000a10109981 */ /* 0x000f62000c1e1b00 */
[----:B----4-:R-:W-:-:S06]  /*0a60*/  @!P2 IMAD.WIDE R14, R21, 0x8, R14 ;  /* 0x00000008150ea825 */ /* 0x010fcc00078e020e */
[----:B------:R-:W4:Y:S01]  /*0a70*/  @!P2 LDG.E.64 R14, desc[UR10][R14.64] ;  /* 0x0000000a0e0ea981 */ /* 0x000f22000c1e1b00 */
[----:B------:R-:W-:Y:S01]  /*0a80*/  ISETP.NE.AND P0, PT, R28, R3, PT ;  /* 0x000000031c00720c */ /* 0x000fe20003f05270 */
[----:B-----5:R-:W-:-:S03]  /*0a90*/  @!P1 DADD R12, R12, R16 ;  /* 0x000000000c0c9229 */ /* 0x020fc60000000010 */
[----:B------:R-:W-:-:S05]  /*0aa0*/  ISETP.NE.OR P1, PT, R27, R0, P0 ;  /* 0x000000001b00720c */ /* 0x000fca0000725670 */
[----:B----4-:R-:W-:-:S08]  /*0ab0*/  @!P2 DADD R12, R12, R14 ;  /* 0x000000000c0ca229 */ /* 0x010fd0000000000e */
[----:B------:R-:W1:Y:S01]  /*0ac0*/  @!P1 LDC.64 R14, c[0x0][0x388] ;  /* 0x0000e200ff0e9b82 */ /* 0x000e620000000a00 */
[----:B------:R-:W-:-:S05]  /*0ad0*/  IMAD.WIDE R16, R23, 0x8, R18 ;  /* 0x0000000817107825 */ /* 0x000fca00078e0212 */
[----:B------:R-:W4:Y:S04]  /*0ae0*/  LDG.E R28, desc[UR10][R16.64+0x4] ;  /* 0x0000040a101c7981 */ /* 0x000f28000c1e1900 */
[----:B------:R5:W4:Y:S01]  /*0af0*/  LDG.E R27, desc[UR10][R16.64] ;  /* 0x0000000a101b7981 */ /* 0x000b22000c1e1900 */
[----:B-1----:R-:W-:-:S06]  /*0b00*/  @!P1 IMAD.WIDE R14, R6, 0x8, R14 ;  /* 0x00000008060e9825 */ /* 0x002fcc00078e020e */
[----:B------:R-:W4:Y:S01]  /*0b10*/  @!P1 LDG.E.64 R14, desc[UR10][R14.64] ;  /* 0x0000000a0e0e9981 */ /* 0x000f22000c1e1b00 */
[----:B0-----:R-:W-:Y:S01]  /*0b20*/  IMAD.WIDE R18, R23, 0x8, R16 ;  /* 0x0000000817127825 */ /* 0x001fe200078e0210 */
[----:B--2---:R-:W-:-:S04]  /*0b30*/  ISETP.NE.AND P2, PT, R22, R3, PT ;  /* 0x000000031600720c */ /* 0x004fc80003f45270 */
[----:B------:R-:W2:Y:S01]  /*0b40*/  LDG.E R22, desc[UR10][R18.64+0x4] ;  /* 0x0000040a12167981 */ /* 0x000ea2000c1e1900 */
[----:B---3--:R-:W-:-:S03]  /*0b50*/  ISETP.NE.OR P2, PT, R25, R0, P2 ;  /* 0x000000001900720c */ /* 0x008fc60001745670 */
[----:B------:R0:W3:Y:S01]  /*0b60*/  LDG.E R25, desc[UR10][R18.64] ;  /* 0x0000000a12197981 */ /* 0x0000e2000c1e1900 */
[----:B-----5:R-:W-:Y:S01]  /*0b70*/  IMAD.WIDE R16, R23, 0x8, R18 ;  /* 0x0000000817107825 */ /* 0x020fe200078e0212 */
[----:B----4-:R-:W-:-:S04]  /*0b80*/  ISETP.NE.AND P0, PT, R28, R3, PT ;  /* 0x000000031c00720c */ /* 0x010fc80003f05270 */
[----:B------:R-:W4:Y:S01]  /*0b90*/  LDG.E R28, desc[UR10][R16.64+0x4] ;  /* 0x0000040a101c7981 */ /* 0x000f22000c1e1900 */
[----:B------:R-:W-:-:S13]  /*0ba0*/  ISETP.NE.OR P0, PT, R27, R0, P0 ;  /* 0x000000001b00720c */ /* 0x000fda0000705670 */
[----:B0-----:R-:W0:Y:S01]  /*0bb0*/  @!P0 LDC.64 R18, c[0x0][0x388] ;  /* 0x0000e200ff128b82 */ /* 0x001e220000000a00 */
[----:B------:R-:W-:-:S07]  /*0bc0*/  @!P1 DADD R12, R12, R14 ;  /* 0x000000000c0c9229 */ /* 0x000fce000000000e */
[----:B------:R-:W1:Y:S01]  /*0bd0*/  @!P2 LDC.64 R14, c[0x0][0x388] ;  /* 0x0000e200ff0eab82 */ /* 0x000e620000000a00 */
[----:B--2---:R-:W-:-:S04]  /*0be0*/  ISETP.NE.AND P1, PT, R22, R3, PT ;  /* 0x000000031600720c */ /* 0x004fc80003f25270 */
[----:B---3--:R-:W-:Y:S02]  /*0bf0*/  ISETP.NE.OR P1, PT, R25, R0, P1 ;  /* 0x000000001900720c */ /* 0x008fe40000f25670 */
[----:B------:R2:W3:Y:S02]  /*0c00*/  LDG.E R25, desc[UR10][R16.64] ;  /* 0x0000000a10197981 */ /* 0x0004e4000c1e1900 */
[----:B--2---:R-:W-:-:S04]  /*0c10*/  IMAD.WIDE R16, R23, 0x8, R16 ;  /* 0x0000000817107825 */ /* 0x004fc800078e0210 */
[----:B-1----:R-:W-:Y:S01]  /*0c20*/  @!P2 IMAD.WIDE R14, R8, 0x8, R14 ;  /* 0x00000008080ea825 */ /* 0x002fe200078e020e */
[----:B------:R-:W2:Y:S03]  /*0c30*/  LDG.E R22, desc[UR10][R16.64+0x4] ;  /* 0x0000040a10167981 */ /* 0x000ea6000c1e1900 */
[----:B0-----:R-:W-:Y:S01]  /*0c40*/  @!P0 IMAD.WIDE R18, R9, 0x8, R18 ;  /* 0x0000000809128825 */ /* 0x001fe200078e0212 */
[----:B------:R-:W5:Y:S04]  /*0c50*/  LDG.E R27, desc[UR10][R16.64] ;  /* 0x0000000a101b7981 */ /* 0x000f68000c1e1900 */
[----:B------:R-:W2:Y:S04]  /*0c60*/  @!P2 LDG.E.64 R14, desc[UR10][R14.64] ;  /* 0x0000000a0e0ea981 */ /* 0x000ea8000c1e1b00 */
[----:B------:R-:W5:Y:S01]  /*0c70*/  @!P0 LDG.E.64 R18, desc[UR10][R18.64] ;  /* 0x0000000a12128981 */ /* 0x000f62000c1e1b00 */
[----:B----4-:R-:W-:-:S02]  /*0c80*/  ISETP.NE.AND P3, PT, R28, R3, PT ;  /* 0x000000031c00720c */ /* 0x010fc40003f65270 */
[----:B------:R-:W0:Y:S02]  /*0c90*/  @!P1 LDC.64 R28, c[0x0][0x388] ;  /* 0x0000e200ff1c9b82 */ /* 0x000e240000000a00 */
[----:B---3--:R-:W-:Y:S01]  /*0ca0*/  ISETP.NE.OR P3, PT, R25, R0, P3 ;  /* 0x000000001900720c */ /* 0x008fe20001f65670 */
[----:B--2---:R-:W-:Y:S01]  /*0cb0*/  @!P2 DADD R12, R12, R14 ;  /* 0x000000000c0ca229 */ /* 0x004fe2000000000e */
[----:B------:R-:W-:-:S04]  /*0cc0*/  ISETP.NE.AND P2, PT, R22, R3, PT ;  /* 0x000000031600720c */ /* 0x000fc80003f45270 */
[----:B-----5:R-:W-:-:S03]  /*0cd0*/  ISETP.NE.OR P2, PT, R27, R0, P2 ;  /* 0x000000001b00720c */ /* 0x020fc60001745670 */
[----:B------:R-:W-:-:S04]  /*0ce0*/  @!P0 DADD R12, R12, R18 ;  /* 0x000000000c0c8229 */ /* 0x000fc80000000012 */
[----:B------:R-:W1:Y:S08]  /*0cf0*/  @!P3 LDC.64 R18, c[0x0][0x388] ;  /* 0x0000e200ff12bb82 */ /* 0x000e700000000a00 */
[----:B------:R-:W2:Y:S01]  /*0d00*/  @!P2 LDC.64 R14, c[0x0][0x388] ;  /* 0x0000e200ff0eab82 */ /* 0x000ea20000000a00 */
[----:B0-----:R-:W-:-:S06]  /*0d10*/  @!P1 IMAD.WIDE R16, R10, 0x8, R28 ;  /* 0x000000080a109825 */ /* 0x001fcc00078e021c */
[----:B------:R-:W3:Y:S01]  /*0d20*/  @!P1 LDG.E.64 R16, desc[UR10][R16.64] ;  /* 0x0000000a10109981 */ /* 0x000ee2000c1e1b00 */
[----:B-1----:R-:W-:-:S06]  /*0d30*/  @!P3 IMAD.WIDE R18, R11, 0x8, R18 ;  /* 0x000000080b12b825 */ /* 0x002fcc00078e0212 */
[----:B------:R-:W4:Y:S01]  /*0d40*/  @!P3 LDG.E.64 R18, desc[UR10][R18.64] ;  /* 0x0000000a1212b981 */ /* 0x000f22000c1e1b00 */
[----:B--2---:R-:W-:-:S06]  /*0d50*/  @!P2 IMAD.WIDE R14, R20, 0x8, R14 ;  /* 0x00000008140ea825 */ /* 0x004fcc00078e020e */
[----:B------:R-:W2:Y:S01]  /*0d60*/  @!P2 LDG.E.64 R14, desc[UR10][R14.64] ;  /* 0x0000000a0e0ea981 */ /* 0x000ea2000c1e1b00 */
[----:B------:R-:W-:-:S04]  /*0d70*/  UIADD3 UR7, UPT, UPT, UR7, 0x8, URZ ;  /* 0x0000000807077890 */ /* 0x000fc8000fffe0ff */
[----:B------:R-:W-:Y:S01]  /*0d80*/  UISETP.NE.AND UP0, UPT, UR7, URZ, UPT ;  /* 0x000000ff0700728c */ /* 0x000fe2000bf05270 */
[C---:B------:R-:W-:Y:S01]  /*0d90*/  LEA R26, R23.reuse, R26, 0x4 ;  /* 0x0000001a171a7211 */ /* 0x040fe200078e20ff */
[C---:B------:R-:W-:Y:S01]  /*0da0*/  IMAD R21, R23.reuse, 0x8, R21 ;  /* 0x0000000817157824 */ /* 0x040fe200078e0215 */
[C---:B------:R-:W-:Y:S01]  /*0db0*/  LEA R24, R23.reuse, R24, 0x3 ;  /* 0x0000001817187211 */ /* 0x040fe200078e18ff */
[C---:B------:R-:W-:Y:S01]  /*0dc0*/  IMAD R9, R23.reuse, 0x8, R9 ;  /* 0x0000000817097824 */ /* 0x040fe200078e0209 */
[C---:B------:R-:W-:Y:S01]  /*0dd0*/  LEA R6, R23.reuse, R6, 0x3 ;  /* 0x0000000617067211 */ /* 0x040fe200078e18ff */
[C---:B------:R-:W-:Y:S01]  /*0de0*/  IMAD R20, R23.reuse, 0x8, R20 ;  /* 0x0000000817147824 */ /* 0x040fe200078e0214 */
[C---:B------:R-:W-:Y:S02]  /*0df0*/  LEA R8, R23.reuse, R8, 0x3 ;  /* 0x0000000817087211 */ /* 0x040fe400078e18ff */
[C---:B------:R-:W-:Y:S02]  /*0e00*/  LEA R10, R23.reuse, R10, 0x3 ;  /* 0x0000000a170a7211 */ /* 0x040fe400078e18ff */
[----:B------:R-:W-:Y:S01]  /*0e10*/  LEA R11, R23, R11, 0x3 ;  /* 0x0000000b170b7211 */ /* 0x000fe200078e18ff */
[----:B---3--:R-:W-:-:S08]  /*0e20*/  @!P1 DADD R12, R12, R16 ;  /* 0x000000000c0c9229 */ /* 0x008fd00000000010 */
[----:B----4-:R-:W-:-:S08]  /*0e30*/  @!P3 DADD R12, R12, R18 ;  /* 0x000000000c0cb229 */ /* 0x010fd00000000012 */
[----:B--2---:R-:W-:Y:S01]  /*0e40*/  @!P2 DADD R12, R12, R14 ;  /* 0x000000000c0ca229 */ /* 0x004fe2000000000e */
[----:B------:R-:W-:Y:S10]  /*0e50*/  BRA.U UP0, `(.L_x_2) ;  /* 0xfffffff900a87547 */ /* 0x000ff4000b83ffff */
[----:B------:R-:W-:-:S05]  /*0e60*/  UMOV UR4, UR5 ;  /* 0x0000000500047c82 */ /* 0x000fca0008000000 */
.L_x_1:
[----:B------:R-:W-:-:S09]  /*0e70*/  UISETP.NE.AND UP0, UPT, UR8, URZ, UPT ;  /* 0x000000ff0800728c */ /* 0x000fd2000bf05270 */
[----:B------:R-:W-:Y:S05]  /*0e80*/  BRA.U !UP0, `(.L_x_3) ;  /* 0x0000000508847547 */ /* 0x000fea000b800000 */
[----:B------:R-:W0:Y:S01]  /*0e90*/  LDCU UR12, c[0x0][0x3a0] ;  /* 0x00007400ff0c77ac */ /* 0x000e220008000800 */
[----:B------:R-:W-:-:S04]  /*0ea0*/  UIADD3 UR7, UPT, UPT, UR8, -0x1, URZ ;  /* 0xffffffff08077890 */ /* 0x000fc8000fffe0ff */
[----:B------:R-:W-:Y:S02]  /*0eb0*/  UISETP.GE.U32.AND UP0, UPT, UR7, 0x3, UPT ;  /* 0x000000030700788c */ /* 0x000fe4000bf06070 */
[----:B0-----:R-:W-:-:S07]  /*0ec0*/  ULOP3.LUT UP1, UR9, UR12, 0x3, URZ, 0xc0, !UPT ;  /* 0x000000030c097892 */ /* 0x001fce000f82c0ff */
[----:B------:R-:W-:Y:S05]  /*0ed0*/  BRA.U !UP0, `(.L_x_4) ;  /* 0x0000000108b47547 */ /* 0x000fea000b800000 */
[----:B------:R-:W0:Y:S01]  /*0ee0*/  LDC R17, c[0x0][0x3a8] ;  /* 0x0000ea00ff117b82 */ /* 0x000e220000000800 */
[----:B------:R-:W-:-:S07]  /*0ef0*/  IADD3 R6, PT, PT, R4, UR4, RZ ;  /* 0x0000000404067c10 */ /* 0x000fce000fffe0ff */
[----:B------:R-:W1:Y:S01]  /*0f00*/  LDC.64 R10, c[0x0][0x390] ;  /* 0x0000e400ff0a7b82 */ /* 0x000e620000000a00 */
[----:B0-----:R-:W-:-:S05]  /*0f10*/  IMAD R6, R6, R17, R2 ;  /* 0x0000001106067224 */ /* 0x001fca00078e0202 */
[----:B------:R-:W-:-:S05]  /*0f20*/  SHF.L.U32 R9, R6, 0x1, RZ ;  /* 0x0000000106097819 */ /* 0x000fca00000006ff */
[----:B-1----:R-:W-:-:S05]  /*0f30*/  IMAD.WIDE R10, R9, 0x4, R10 ;  /* 0x00000004090a7825 */ /* 0x002fca00078e020a */
[----:B------:R-:W2:Y:S01]  /*0f40*/  LDG.E R16, desc[UR10][R10.64+0x4] ;  /* 0x0000040a0a107981 */ /* 0x000ea2000c1e1900 */
[----:B------:R-:W-:-:S03]  /*0f50*/  IMAD.WIDE R18, R17, 0x8, R10 ;  /* 0x0000000811127825 */ /* 0x000fc600078e020a */
[----:B------:R-:W3:Y:S04]  /*0f60*/  LDG.E R21, desc[UR10][R10.64] ;  /* 0x0000000a0a157981 */ /* 0x000ee8000c1e1900 */
[----:B------:R-:W4:Y:S01]  /*0f70*/  LDG.E R20, desc[UR10][R18.64+0x4] ;  /* 0x0000040a12147981 */ /* 0x000f22000c1e1900 */
[----:B------:R-:W-:-:S03]  /*0f80*/  IMAD.WIDE R8, R17, 0x8, R18 ;  /* 0x0000000811087825 */ /* 0x000fc600078e0212 */
[----:B------:R-:W5:Y:S04]  /*0f90*/  LDG.E R23, desc[UR10][R18.64] ;  /* 0x0000000a12177981 */ /* 0x000f68000c1e1900 */
[----:B------:R-:W5:Y:S01]  /*0fa0*/  LDG.E R22, desc[UR10][R8.64+0x4] ;  /* 0x0000040a08167981 */ /* 0x000f62000c1e1900 */
[----:B------:R-:W-:-:S03]  /*0fb0*/  IMAD.WIDE R14, R17, 0x8, R8 ;  /* 0x00000008110e7825 */ /* 0x000fc600078e0208 */
[----:B------:R-:W5:Y:S04]  /*0fc0*/  LDG.E R25, desc[UR10][R8.64] ;  /* 0x0000000a08197981 */ /* 0x000f68000c1e1900 */
[----:B------:R-:W5:Y:S04]  /*0fd0*/  LDG.E R24, desc[UR10][R14.64+0x4] ;  /* 0x0000040a0e187981 */ /* 0x000f68000c1e1900 */
[----:B------:R-:W5:Y:S01]  /*0fe0*/  LDG.E R27, desc[UR10][R14.64] ;  /* 0x0000000a0e1b7981 */ /* 0x000f62000c1e1900 */
[----:B--2---:R-:W-:-:S04]  /*0ff0*/  ISETP.NE.AND P0, PT, R16, R3, PT ;  /* 0x000000031000720c */ /* 0x004fc80003f05270 */
[----:B---3--:R-:W-:Y:S02]  /*1000*/  ISETP.NE.OR P0, PT, R21, R0, P0 ;  /* 0x000000001500720c */ /* 0x008fe40000705670 */
[----:B----4-:R-:W-:-:S04]  /*1010*/  ISETP.NE.AND P1, PT, R20, R3, PT ;  /* 0x000000031400720c */ /* 0x010fc80003f25270 */
[----:B-----5:R-:W-:Y:S02]  /*1020*/  ISETP.NE.OR P1, PT, R23, R0, P1 ;  /* 0x000000001700720c */ /* 0x020fe40000f25670 */
[----:B------:R-:W-:-:S05]  /*1030*/  ISETP.NE.AND P2, PT, R22, R3, PT ;  /* 0x000000031600720c */ /* 0x000fca0003f45270 */
[----:B------:R-:W0:Y:S01]  /*1040*/  @!P0 LDC.64 R18, c[0x0][0x388] ;  /* 0x0000e200ff128b82 */ /* 0x000e220000000a00 */
[----:B------:R-:W-:Y:S02]  /*1050*/  ISETP.NE.OR P2, PT, R25, R0, P2 ;  /* 0x000000001900720c */ /* 0x000fe40001745670 */
[----:B------:R-:W-:-:S05]  /*1060*/  ISETP.NE.AND P3, PT, R24, R3, PT ;  /* 0x000000031800720c */ /* 0x000fca0003f65270 */
[----:B------:R-:W1:Y:S01]  /*1070*/  @!P1 LDC.64 R10, c[0x0][0x388] ;  /* 0x0000e200ff0a9b82 */ /* 0x000e620000000a00 */
[----:B------:R-:W-:-:S07]  /*1080*/  ISETP.NE.OR P3, PT, R27, R0, P3 ;  /* 0x000000001b00720c */ /* 0x000fce0001f65670 */
[----:B------:R-:W2:Y:S01]  /*1090*/  @!P2 LDC.64 R8, c[0x0][0x388] ;  /* 0x0000e200ff08ab82 */ /* 0x000ea20000000a00 */
[----:B0-----:R-:W-:-:S07]  /*10a0*/  @!P0 IMAD.WIDE R18, R6, 0x8, R18 ;  /* 0x0000000806128825 */ /* 0x001fce00078e0212 */
[----:B------:R-:W0:Y:S01]  /*10b0*/  @!P3 LDC.64 R14, c[0x0][0x388] ;  /* 0x0000e200ff0ebb82 */ /* 0x000e220000000a00 */
[----:B------:R-:W-:Y:S01]  /*10c0*/  IMAD.IADD R6, R6, 0x1, R17 ;  /* 0x0000000106067824 */ /* 0x000fe200078e0211 */
[----:B------:R-:W3:Y:S03]  /*10d0*/  @!P0 LDG.E.64 R18, desc[UR10][R18.64] ;  /* 0x0000000a12128981 */ /* 0x000ee6000c1e1b00 */
[C---:B-1----:R-:W-:Y:S01]  /*10e0*/  @!P1 IMAD.WIDE R10, R6.reuse, 0x8, R10 ;  /* 0x00000008060a9825 */ /* 0x042fe200078e020a */
[----:B------:R-:W-:-:S05]  /*10f0*/  IADD3 R6, PT, PT, R6, R17, RZ ;  /* 0x0000001106067210 */ /* 0x000fca0007ffe0ff */
[----:B------:R-:W4:Y:S01]  /*1100*/  @!P1 LDG.E.64 R10, desc[UR10][R10.64] ;  /* 0x0000000a0a0a9981 */ /* 0x000f22000c1e1b00 */
[C---:B------:R-:W-:Y:S01]  /*1110*/  @!P3 IADD3 R17, PT, PT, R6.reuse, R17, RZ ;  /* 0x000000110611b210 */ /* 0x040fe20007ffe0ff */
[----:B--2---:R-:W-:-:S06]  /*1120*/  @!P2 IMAD.WIDE R8, R6, 0x8, R8 ;  /* 0x000000080608a825 */ /* 0x004fcc00078e0208 */
[----:B------:R-:W2:Y:S01]  /*1130*/  @!P2 LDG.E.64 R8, desc[UR10][R8.64] ;  /* 0x0000000a0808a981 */ /* 0x000ea2000c1e1b00 */
[----:B0-----:R-:W-:-:S06]  /*1140*/  @!P3 IMAD.WIDE R14, R17, 0x8, R14 ;  /* 0x00000008110eb825 */ /* 0x001fcc00078e020e */
[----:B------:R-:W5:Y:S01]  /*1150*/  @!P3 LDG.E.64 R14, desc[UR10][R14.64] ;  /* 0x0000000a0e0eb981 */ /* 0x000f62000c1e1b00 */
[----:B------:R-:W-:Y:S01]  /*1160*/  UIADD3 UR4, UPT, UPT, UR4, 0x4, URZ ;  /* 0x0000000404047890 */ /* 0x000fe2000fffe0ff */
[----:B---3--:R-:W-:-:S08]  /*1170*/  @!P0 DADD R12, R12, R18 ;  /* 0x000000000c0c8229 */ /* 0x008fd00000000012 */
[----:B----4-:R-:W-:-:S08]  /*1180*/  @!P1 DADD R12, R12, R10 ;  /* 0x000000000c0c9229 */ /* 0x010fd0000000000a */
[----:B--2---:R-:W-:-:S08]  /*1190*/  @!P2 DADD R12, R12, R8 ;  /* 0x000000000c0ca229 */ /* 0x004fd00000000008 */
[----:B-----5:R-:W-:-:S11]  /*11a0*/  @!P3 DADD R12, R12, R14 ;  /* 0x000000000c0cb229 */ /* 0x020fd6000000000e */
.L_x_4:
[----:B------:R-:W-:Y:S05]  /*11b0*/  BRA.U !UP1, `(.L_x_3) ;  /* 0x0000000109b87547 */ /* 0x000fea000b800000 */
[----:B------:R-:W-:Y:S02]  /*11c0*/  UISETP.NE.AND UP0, UPT, UR9, 0x1, UPT ;  /* 0x000000010900788c */ /* 0x000fe4000bf05270 */
[----:B------:R-:W-:-:S07]  /*11d0*/  ULOP3.LUT UP1, URZ, UR12, 0x1, URZ, 0xc0, !UPT ;  /* 0x000000010cff7892 */ /* 0x000fce000f82c0ff */
[----:B------:R-:W-:Y:S05]  /*11e0*/  BRA.U !UP0, `(.L_x_5) ;  /* 0x0000000108647547 */ /* 0x000fea000b800000 */
[----:B------:R-:W0:Y:S01]  /*11f0*/  LDC R19, c[0x0][0x3a8] ;  /* 0x0000ea00ff137b82 */ /* 0x000e220000000800 */
[----:B------:R-:W-:-:S07]  /*1200*/  VIADD R9, R4, UR4 ;  /* 0x0000000404097c36 */ /* 0x000fce0008000000 */
[----:B------:R-:W1:Y:S01]  /*1210*/  LDC.64 R14, c[0x0][0x390] ;  /* 0x0000e400ff0e7b82 */ /* 0x000e620000000a00 */
[----:B0-----:R-:W-:-:S05]  /*1220*/  IMAD R18, R9, R19, R2 ;  /* 0x0000001309127224 */ /* 0x001fca00078e0202 */
[----:B------:R-:W-:-:S05]  /*1230*/  SHF.L.U32 R9, R18, 0x1, RZ ;  /* 0x0000000112097819 */ /* 0x000fca00000006ff */
[----:B-1----:R-:W-:-:S05]  /*1240*/  IMAD.WIDE R14, R9, 0x4, R14 ;  /* 0x00000004090e7825 */ /* 0x002fca00078e020e */
[----:B------:R-:W2:Y:S01]  /*1250*/  LDG.E R6, desc[UR10][R14.64+0x4] ;  /* 0x0000040a0e067981 */ /* 0x000ea2000c1e1900 */
[----:B------:R-:W-:-:S03]  /*1260*/  IMAD.WIDE R10, R19, 0x8, R14 ;  /* 0x00000008130a7825 */ /* 0x000fc600078e020e */
[----:B------:R-:W3:Y:S04]  /*1270*/  LDG.E R9, desc[UR10][R14.64] ;  /* 0x0000000a0e097981 */ /* 0x000ee8000c1e1900 */
[----:B------:R-:W4:Y:S04]  /*1280*/  LDG.E R8, desc[UR10][R10.64+0x4] ;  /* 0x0000040a0a087981 */ /* 0x000f28000c1e1900 */
[----:B------:R-:W5:Y:S01]  /*1290*/  LDG.E R17, desc[UR10][R10.64] ;  /* 0x0000000a0a117981 */ /* 0x000f62000c1e1900 */
[----:B--2---:R-:W-:-:S04]  /*12a0*/  ISETP.NE.AND P0, PT, R6, R3, PT ;  /* 0x000000030600720c */ /* 0x004fc80003f05270 */
[----:B---3--:R-:W-:Y:S02]  /*12b0*/  ISETP.NE.OR P0, PT, R9, R0, P0 ;  /* 0x000000000900720c */ /* 0x008fe40000705670 */
[----:B----4-:R-:W-:-:S04]  /*12c0*/  ISETP.NE.AND P1, PT, R8, R3, PT ;  /* 0x000000030800720c */ /* 0x010fc80003f25270 */
[----:B-----5:R-:W-:-:S07]  /*12d0*/  ISETP.NE.OR P1, PT, R17, R0, P1 ;  /* 0x000000001100720c */ /* 0x020fce0000f25670 */
[----:B------:R-:W0:Y:S08]  /*12e0*/  @!P0 LDC.64 R8, c[0x0][0x388] ;  /* 0x0000e200ff088b82 */ /* 0x000e300000000a00 */
[----:B------:R-:W1:Y:S01]  /*12f0*/  @!P1 LDC.64 R16, c[0x0][0x388] ;  /* 0x0000e200ff109b82 */ /* 0x000e620000000a00 */
[C---:B------:R-:W-:Y:S01]  /*1300*/  @!P1 IADD3 R19, PT, PT, R18.reuse, R19, RZ ;  /* 0x0000001312139210 */ /* 0x040fe20007ffe0ff */
[----:B0-----:R-:W-:-:S06]  /*1310*/  @!P0 IMAD.WIDE R8, R18, 0x8, R8 ;  /* 0x0000000812088825 */ /* 0x001fcc00078e0208 */
[----:B------:R-:W2:Y:S01]  /*1320*/  @!P0 LDG.E.64 R8, desc[UR10][R8.64] ;  /* 0x0000000a08088981 */ /* 0x000ea2000c1e1b00 */
[----:B-1----:R-:W-:-:S06]  /*1330*/  @!P1 IMAD.WIDE R14, R19, 0x8, R16 ;  /* 0x00000008130e9825 */ /* 0x002fcc00078e0210 */
[----:B------:R-:W3:Y:S01]  /*1340*/  @!P1 LDG.E.64 R14, desc[UR10][R14.64] ;  /* 0x0000000a0e0e9981 */ /* 0x000ee2000c1e1b00 */
[----:B------:R-:W-:Y:S01]  /*1350*/  UIADD3 UR4, UPT, UPT, UR4, 0x2, URZ ;  /* 0x0000000204047890 */ /* 0x000fe2000fffe0ff */
[----:B--2---:R-:W-:-:S08]  /*1360*/  @!P0 DADD R12, R12, R8 ;  /* 0x000000000c0c8229 */ /* 0x004fd00000000008 */
[----:B---3--:R-:W-:-:S11]  /*1370*/  @!P1 DADD R12, R12, R14 ;  /* 0x000000000c0c9229 */ /* 0x008fd6000000000e */
.L_x_5:
[----:B------:R-:W-:Y:S05]  /*1380*/  BRA.U !UP1, `(.L_x_3) ;  /* 0x0000000109447547 */ /* 0x000fea000b800000 */
[----:B------:R-:W0:Y:S01]  /*1390*/  LDCU UR7, c[0x0][0x3a8] ;  /* 0x00007500ff0777ac */ /* 0x000e220008000800 */
[----:B------:R-:W1:Y:S01]  /*13a0*/  LDC.64 R8, c[0x0][0x390] ;  /* 0x0000e400ff087b82 */ /* 0x000e620000000a00 */
[----:B------:R-:W-:-:S04]  /*13b0*/  VIADD R11, R4, UR4 ;  /* 0x00000004040b7c36 */ /* 0x000fc80008000000 */
[----:B0-----:R-:W-:-:S05]  /*13c0*/  IMAD R15, R11, UR7, R2 ;  /* 0x000000070b0f7c24 */ /* 0x001fca000f8e0202 */
[----:B------:R-:W-:-:S05]  /*13d0*/  SHF.L.U32 R11, R15, 0x1, RZ ;  /* 0x000000010f0b7819 */ /* 0x000fca00000006ff */
[----:B-1----:R-:W-:-:S05]  /*13e0*/  IMAD.WIDE R8, R11, 0x4, R8 ;  /* 0x000000040b087825 */ /* 0x002fca00078e0208 */
[----:B------:R-:W2:Y:S04]  /*13f0*/  LDG.E R4, desc[UR10][R8.64+0x4] ;  /* 0x0000040a08047981 */ /* 0x000ea8000c1e1900 */
[----:B------:R-:W3:Y:S01]  /*1400*/  LDG.E R11, desc[UR10][R8.64] ;  /* 0x0000000a080b7981 */ /* 0x000ee2000c1e1900 */
[----:B------:R-:W-:Y:S01]  /*1410*/  BSSY.RECONVERGENT B0, `(.L_x_3) ;  /* 0x0000008000007945 */ /* 0x000fe20003800200 */
[----:B--2---:R-:W-:-:S04]  /*1420*/  ISETP.NE.AND P0, PT, R4, R3, PT ;  /* 0x000000030400720c */ /* 0x004fc80003f05270 */
[----:B---3--:R-:W-:-:S13]  /*1430*/  ISETP.NE.OR P0, PT, R11, R0, P0 ;  /* 0x000000000b00720c */ /* 0x008fda0000705670 */
[----:B------:R-:W-:Y:S05]  /*1440*/  @P0 BRA `(.L_x_6) ;  /* 0x0000000000100947 */ /* 0x000fea0003800000 */
[----:B------:R-:W0:Y:S02]  /*1450*/  LDC.64 R8, c[0x0][0x388] ;  /* 0x0000e200ff087b82 */ /* 0x000e240000000a00 */
[----:B0-----:R-:W-:-:S06]  /*1460*/  IMAD.WIDE R8, R15, 0x8, R8 ;  /* 0x000000080f087825 */ /* 0x001fcc00078e0208 */
[----:B------:R-:W2:Y:S02]  /*1470*/  LDG.E.64 R8, desc[UR10][R8.64] ;  /* 0x0000000a08087981 */ /* 0x000ea4000c1e1b00 */
[----:B--2---:R-:W-:-:S11]  /*1480*/  DADD R12, R12, R8 ;  /* 0x000000000c0c7229 */ /* 0x004fd60000000008 */
.L_x_6:
[----:B------:R-:W-:Y:S05]  /*1490*/  BSYNC.RECONVERGENT B0 ;  /* 0x0000000000007941 */ /* 0x000fea0003800200 */
.L_x_3:
[----:B------:R-:W0:Y:S01]  /*14a0*/  LDCU UR4, c[0x0][0x3a4] ;  /* 0x00007480ff0477ac */ /* 0x000e220008000800 */
[----:B------:R-:W-:-:S04]  /*14b0*/  IADD3 R7, PT, PT, R7, 0x1, RZ ;  /* 0x0000000107077810 */ /* 0x000fc80007ffe0ff */
[----:B0-----:R-:W-:-:S13]  /*14c0*/  ISETP.NE.AND P0, PT, R7, UR4, PT ;  /* 0x0000000407007c0c */ /* 0x001fda000bf05270 */
[----:B------:R-:W-:Y:S05]  /*14d0*/  @P0 BRA `(.L_x_7) ;  /* 0xffffffec00380947 */ /* 0x000fea000383ffff */
.L_x_0:
[----:B------:R-:W0:Y:S01]  /*14e0*/  LDC.64 R6, c[0x0][0x380] ;  /* 0x0000e000ff067b82 */ /* 0x000e220000000a00 */
[----:B------:R-:W1:Y:S02]  /*14f0*/  LDCU UR4, c[0x0][0x3a8] ;  /* 0x00007500ff0477ac */ /* 0x000e640008000800 */
[----:B-1----:R-:W-:-:S04]  /*1500*/  IMAD R3, R5, UR4, R2 ;  /* 0x0000000405037c24 */ /* 0x002fc8000f8e0202 */
[----:B0-----:R-:W-:-:S05]  /*1510*/  IMAD.WIDE R2, R3, 0x8, R6 ;  /* 0x0000000803027825 */ /* 0x001fca00078e0206 */
[----:B------:R-:W-:Y:S01]  /*1520*/  STG.E.64 desc[UR10][R2.64], R12 ;  /* 0x0000000c02007986 */ /* 0x000fe2000c101b0a */
[----:B------:R-:W-:Y:S05]  /*1530*/  EXIT ;  /* 0x000000000000794d */ /* 0x000fea0003800000 */
.L_x_8:
[----:B------:R-:W-:-:S00]  /*1540*/  BRA `(.L_x_8) ;  /* 0xfffffffc00fc7947 */ /* 0x000fc0000383ffff */
[----:B------:R-:W-:-:S00]  /*1550*/  NOP ;  /* 0x0000000000007918 */ /* 0x000fc00000000000 */
        /* <DEDUP_REMOVED lines=10> */
.L_x_18:


//--------------------- .text.PoolForward         --------------------------
	.section	.text.PoolForward,"ax",@progbits
	.align	128
        .global         PoolForward
        .type           PoolForward,@function
        .size           PoolForward,(.L_x_19 - PoolForward)
        .other          PoolForward,@"STO_CUDA_ENTRY STV_DEFAULT"
PoolForward:
.text.PoolForward:
[----:B------:R-:W-:Y:S01]  /*0000*/  LDC R1, c[0x0][0x37c] ;  /* 0x0000df00ff017b82 */ /* 0x000fe20000000800 */
[----:B------:R-:W0:Y:S01]  /*0010*/  S2R R5, SR_CTAID.X ;  /* 0x0000000000057919 */ /* 0x000e220000002500 */
[----:B------:R-:W0:Y:S06]  /*0020*/  LDCU UR4, c[0x0][0x360] ;  /* 0x00006c00ff0477ac */ /* 0x000e2c0008000800 */
[----:B------:R-:W1:Y:S01]  /*0030*/  LDC.64 R6, c[0x0][0x388] ;  /* 0x0000e200ff067b82 */ /* 0x000e620000000a00 */
[----:B------:R-:W0:Y:S01]  /*0040*/  S2R R0, SR_TID.X ;  /* 0x0000000000007919 */ /* 0x000e220000002100 */
[----:B------:R-:W2:Y:S01]  /*0050*/  LDCU UR5, c[0x0][0x364] ;  /* 0x00006c80ff0577ac */ /* 0x000ea20008000800 */
[----:B------:R-:W2:Y:S01]  /*0060*/  S2R R8, SR_CTAID.Y ;  /* 0x0000000000087919 */ /* 0x000ea20000002600 */
[----:B------:R-:W3:Y:S01]  /*0070*/  LDCU UR6, c[0x0][0x368] ;  /* 0x00006d00ff0677ac */ /* 0x000ee20008000800 */
[----:B------:R-:W2:Y:S01]  /*0080*/  S2R R3, SR_TID.Y ;  /* 0x0000000000037919 */ /* 0x000ea20000002200 */
[----:B------:R-:W4:Y:S01]  /*0090*/  LDCU UR7, c[0x0][0x3a8] ;  /* 0x00007500ff0777ac */ /* 0x000f220008000800 */
[----:B------:R-:W3:Y:S01]  /*00a0*/  S2R R2, SR_CTAID.Z ;  /* 0x0000000000027919 */ /* 0x000ee20000002700 */
[----:B------:R-:W3:Y:S01]  /*00b0*/  LDCU.64 UR8, c[0x0][0x3b0] ;  /* 0x00007600ff0877ac */ /* 0x000ee20008000a00 */
[----:B------:R-:W3:Y:S01]  /*00c0*/  S2R R9, SR_TID.Z ;  /* 0x0000000000097919 */ /* 0x000ee20000002300 */
[----:B------:R-:W1:Y:S01]  /*00d0*/  LDCU.64 UR10, c[0x0][0x358] ;  /* 0x00006b00ff0a77ac */ /* 0x000e620008000a00 */
[----:B0-----:R-:W-:Y:S01]  /*00e0*/  IMAD R5, R5, UR4, R0 ;  /* 0x0000000405057c24 */ /* 0x001fe2000f8e0200 */
[----:B------:R-:W0:Y:S01]  /*00f0*/  LDCU UR4, c[0x0][0x39c] ;  /* 0x00007380ff0477ac */ /* 0x000e220008000800 */
[----:B--2---:R-:W-:-:S04]  /*0100*/  IMAD R8, R8, UR5, R3 ;  /* 0x0000000508087c24 */ /* 0x004fc8000f8e0203 */
[----:B----4-:R-:W-:Y:S02]  /*0110*/  IMAD R3, R8, UR7, R5 ;  /* 0x0000000708037c24 */ /* 0x010fe4000f8e0205 */
[----:B---3--:R-:W-:-:S04]  /*0120*/  IMAD R0, R2, UR6, R9 ;  /* 0x0000000602007c24 */ /* 0x008fc8000f8e0209 */
[----:B------:R-:W-:-:S04]  /*0130*/  IMAD R2, R3, UR8, R0 ;  /* 0x0000000803027c24 */ /* 0x000fc8000f8e0200 */
[----:B------:R-:W-:-:S04]  /*0140*/  IMAD.SHL.U32 R3, R2, 0x2, RZ ;  /* 0x0000000202037824 */ /* 0x000fc800078e00ff */
[----:B-1----:R-:W-:-:S05]  /*0150*/  IMAD.WIDE R6, R3, 0x4, R6 ;  /* 0x0000000403067825 */ /* 0x002fca00078e0206 */
[----:B------:R1:W5:Y:S04]  /*0160*/  LDG.E R3, desc[UR10][R6.64] ;  /* 0x0000000a06037981 */ /* 0x000368000c1e1900 */
[----:B------:R1:W5:Y:S01]  /*0170*/  LDG.E R4, desc[UR10][R6.64+0x4] ;  /* 0x0000040a06047981 */ /* 0x000362000c1e1900 */
[----:B0-----:R-:W-:Y:S01]  /*0180*/  UISETP.GE.AND UP0, UPT, UR4, 0x1, UPT ;  /* 0x000000010400788c */ /* 0x001fe2000bf06270 */
[----:B------:R-:W-:Y:S02]  /*0190*/  IMAD.MOV.U32 R12, RZ, RZ, 0x0 ;  /* 0x00000000ff0c7424 */ /* 0x000fe400078e00ff */
[----:B------:R-:W-:-:S06]  /*01a0*/  IMAD.MOV.U32 R13, RZ, RZ, -0x3f079600 ;  /* 0xc0f86a00ff0d7424 */ /* 0x000fcc00078e00ff */
[----:B-1----:R-:W-:Y:S05]  /*01b0*/  BRA.U !UP0, `(.L_x_9) ;  /* 0x0000001108ac7547 */ /* 0x002fea000b800000 */
[----:B------:R-:W0:Y:S01]  /*01c0*/  LDC R6, c[0x0][0x3b8] ;  /* 0x0000ee00ff067b82 */ /* 0x000e220000000800 */
[----:B------:R-:W-:Y:S02]  /*01d0*/  HFMA2 R13, -RZ, RZ, -2.484375, 3072 ;  /* 0xc0f86a00ff0d7431 */ /* 0x000fe400000001ff */
[----:B------:R-:W-:Y:S01]  /*01e0*/  IMAD.MOV.U32 R12, RZ, RZ, 0x0 ;  /* 0x00000000ff0c7424 */ /* 0x000fe200078e00ff */
[----:B------:R-:W-:Y:S01]  /*01f0*/  UMOV UR4, URZ ;  /* 0x000000ff00047c82 */ /* 0x000fe20008000000 */
[--C-:B0-----:R-:W-:Y:S02]  /*0200*/  IMAD R5, R5, UR9, -R6.reuse ;  /* 0x0000000905057c24 */ /* 0x101fe4000f8e0a06 */
[----:B------:R-:W-:-:S07]  /*0210*/  IMAD R6, R8, UR9, -R6 ;  /* 0x0000000908067c24 */ /* 0x000fce000f8e0a06 */
.L_x_16:
[----:B------:R-:W0:Y:S01]  /*0220*/  LDC.64 R8, c[0x0][0x398] ;  /* 0x0000e600ff087b82 */ /* 0x000e220000000a00 */
[----:B------:R-:W1:Y:S01]  /*0230*/  LDCU UR5, c[0x0][0x3a4] ;  /* 0x00007480ff0577ac */ /* 0x000e620008000800 */
[----:B------:R-:W-:Y:S01]  /*0240*/  VIADD R7, R6, UR4 ;  /* 0x0000000406077c36 */ /* 0x000fe20008000000 */
[----:B------:R-:W-:Y:S01]  /*0250*/  BSSY.RECONVERGENT B0, `(.L_x_10) ;  /* 0x0000120000007945 */ /* 0x000fe20003800200 */
[----:B------:R-:W-:Y:S01]  /*0260*/  UIADD3 UR4, UPT, UPT, UR4, 0x1, URZ ;  /* 0x0000000104047890 */ /* 0x000fe2000fffe0ff */
[----:B0-----:R-:W-:-:S05]  /*0270*/  ISETP.GE.AND P0, PT, R8, 0x1, PT ;  /* 0x000000010800780c */ /* 0x001fca0003f06270 */
[----:B------:R-:W-:Y:S02]  /*0280*/  ISETP.NE.AND P4, PT, R9, UR4, PT ;  /* 0x0000000409007c0c */ /* 0x000fe4000bf85270 */
[----:B------:R-:W-:-:S04]  /*0290*/  ISETP.LT.OR P0, PT, R7, RZ, !P0 ;  /* 0x000000ff0700720c */ /* 0x000fc80004701670 */
[----:B-1----:R-:W-:-:S13]  /*02a0*/  ISETP.GE.OR P0, PT, R7, UR5, P0 ;  /* 0x0000000507007c0c */ /* 0x002fda0008706670 */
[----:B------:R-:W-:Y:S05]  /*02b0*/  @P0 BRA `(.L_x_11) ;  /* 0x0000001000640947 */ /* 0x000fea0003800000 */
[----:B------:R-:W-:Y:S01]  /*02c0*/  ISETP.GE.U32.AND P0, PT, R8, 0x8, PT ;  /* 0x000000080800780c */ /* 0x000fe20003f06070 */
[----:B------:R-:W-:-:S12]  /*02d0*/  UMOV UR5, URZ ;  /* 0x000000ff00057c82 */ /* 0x000fd80008000000 */
[----:B------:R-:W-:Y:S05]  /*02e0*/  @!P0 BRA `(.L_x_12) ;  /* 0x00000008004c8947 */ /* 0x000fea0003800000 */
[----:B------:R-:W0:Y:S01]  /*02f0*/  LDCU UR6, c[0x0][0x3a0] ;  /* 0x00007400ff0677ac */ /* 0x000e220008000800 */
[C---:B------:R-:W-:Y:S01]  /*0300*/  VIADD R14, R5.reuse, 0x4 ;  /* 0x00000004050e7836 */ /* 0x040fe20000000000 */
[C---:B------:R-:W-:Y:S01]  /*0310*/  IADD3 R16, PT, PT, R5.reuse, 0x5, RZ ;  /* 0x0000000505107810 */ /* 0x040fe20007ffe0ff */
[C---:B------:R-:W-:Y:S01]  /*0320*/  VIADD R18, R5.reuse, 0x6 ;  /* 0x0000000605127836 */ /* 0x040fe20000000000 */
[----:B------:R-:W1:Y:S01]  /*0330*/  LDCU UR5, c[0x0][0x398] ;  /* 0x00007300ff0577ac */ /* 0x000e620008000800 */
[C---:B------:R-:W-:Y:S02]  /*0340*/  VIADD R8, R5.reuse, 0x1 ;  /* 0x0000000105087836 */ /* 0x040fe40000000000 */
[C---:B------:R-:W-:Y:S01]  /*0350*/  VIADD R10, R5.reuse, 0x2 ;  /* 0x00000002050a7836 */ /* 0x040fe20000000000 */
[----:B------:R-:W2:Y:S01]  /*0360*/  LDCU UR7, c[0x0][0x3b0] ;  /* 0x00007600ff0777ac */ /* 0x000ea20008000800 */
[C---:B------:R-:W-:Y:S02]  /*0370*/  VIADD R20, R5.reuse, 0x7 ;  /* 0x0000000705147836 */ /* 0x040fe40000000000 */
[----:B------:R-:W-:Y:S01]  /*0380*/  VIADD R22, R5, 0x3 ;  /* 0x0000000305167836 */ /* 0x000fe20000000000 */
[----:B------:R-:W3:Y:S01]  /*0390*/  LDCU UR8, c[0x0][0x3a0] ;  /* 0x00007400ff0877ac */ /* 0x000ee20008000800 */
[----:B0-----:R-:W-:-:S02]  /*03a0*/  IMAD R11, R7, UR6, R14 ;  /* 0x00000006070b7c24 */ /* 0x001fc4000f8e020e */
[C---:B------:R-:W-:Y:S02]  /*03b0*/  IMAD R19, R7.reuse, UR6, R18 ;  /* 0x0000000607137c24 */ /* 0x040fe4000f8e0212 */
[C---:B------:R-:W-:Y:S01]  /*03c0*/  IMAD R21, R7.reuse, UR6, R8 ;  /* 0x0000000607157c24 */ /* 0x040fe2000f8e0208 */
[----:B-1----:R-:W-:Y:S01]  /*03d0*/  ULOP3.LUT UR5, UR5, 0x7ffffff8, URZ, 0xc0, !UPT ;  /* 0x7ffffff805057892 */ /* 0x002fe2000f8ec0ff */
[C---:B------:R-:W-:Y:S02]  /*03e0*/  IMAD R9, R7.reuse, UR6, R10 ;  /* 0x0000000607097c24 */ /* 0x040fe4000f8e020a */
[C---:B------:R-:W-:Y:S01]  /*03f0*/  IMAD R17, R7.reuse, UR6, R16 ;  /* 0x0000000607117c24 */ /* 0x040fe2000f8e0210 */
[----:B------:R-:W-:Y:S01]  /*0400*/  UIADD3 UR5, UPT, UPT, -UR5, URZ, URZ ;  /* 0x000000ff05057290 */ /* 0x000fe2000fffe1ff */
[C---:B------:R-:W-:Y:S02]  /*0410*/  IMAD R23, R7.reuse, UR6, R20 ;  /* 0x0000000607177c24 */ /* 0x040fe4000f8e0214 */
[----:B------:R-:W-:-:S02]  /*0420*/  IMAD R15, R7, UR6, R22 ;  /* 0x00000006070f7c24 */ /* 0x000fc4000f8e0216 */
[----:B------:R-:W-:Y:S02]  /*0430*/  IMAD R25, R7, UR6, R5 ;  /* 0x0000000607197c24 */ /* 0x000fe4000f8e0205 */
[--C-:B--2---:R-:W-:Y:S02]  /*0440*/  IMAD R10, R11, UR7, R0.reuse ;  /* 0x000000070b0a7c24 */ /* 0x104fe4000f8e0200 */
[--C-:B------:R-:W-:Y:S02]  /*0450*/  IMAD R18, R19, UR7, R0.reuse ;  /* 0x0000000713127c24 */ /* 0x100fe4000f8e0200 */
[--C-:B------:R-:W-:Y:S02]  /*0460*/  IMAD R21, R21, UR7, R0.reuse ;  /* 0x0000000715157c24 */ /* 0x100fe4000f8e0200 */
[--C-:B------:R-:W-:Y:S02]  /*0470*/  IMAD R9, R9, UR7, R0.reuse ;  /* 0x0000000709097c24 */ /* 0x100fe4000f8e0200 */
[----:B------:R-:W-:-:S02]  /*0480*/  IMAD R11, R17, UR7, R0 ;  /* 0x00000007110b7c24 */ /* 0x000fc4000f8e0200 */
[--C-:B------:R-:W-:Y:S02]  /*0490*/  IMAD R19, R23, UR7, R0.reuse ;  /* 0x0000000717137c24 */ /* 0x100fe4000f8e0200 */
[--C-:B------:R-:W-:Y:S02]  /*04a0*/  IMAD R8, R15, UR7, R0.reuse ;  /* 0x000000070f087c24 */ /* 0x100fe4000f8e0200 */
[----:B---3--:R-:W-:-:S07]  /*04b0*/  IMAD R20, R25, UR7, R0 ;  /* 0x0000000719147c24 */ /* 0x008fce000f8e0200 */
.L_x_13:
[C---:B------:R-:W-:Y:S01]  /*04c0*/  VIADD R24, R22.reuse, 0xfffffffd ;  /* 0xfffffffd16187836 */ /* 0x040fe20000000000 */
[C---:B------:R-:W-:Y:S01]  /*04d0*/  IADD3 R28, PT, PT, R22.reuse, -0x2, RZ ;  /* 0xfffffffe161c7810 */ /* 0x040fe20007ffe0ff */
[C---:B------:R-:W-:Y:S01]  /*04e0*/  VIADD R26, R22.reuse, 0xffffffff ;  /* 0xffffffff161a7836 */ /* 0x040fe20000000000 */
[----:B------:R-:W-:Y:S01]  /*04f0*/  ISETP.GE.AND P1, PT, R22, UR8, PT ;  /* 0x0000000816007c0c */ /* 0x000fe2000bf26270 */
[----:B------:R-:W0:Y:S01]  /*0500*/  LDC R27, c[0x0][0x3b0] ;  /* 0x0000ec00ff1b7b82 */ /* 0x000e220000000800 */
[----:B------:R-:W-:Y:S02]  /*0510*/  ISETP.GE.AND P0, PT, R24, UR8, PT ;  /* 0x0000000818007c0c */ /* 0x000fe4000bf06270 */
[----:B------:R-:W-:Y:S02]  /*0520*/  ISETP.GE.AND P3, PT, R28, UR8, PT ;  /* 0x000000081c007c0c */ /* 0x000fe4000bf66270 */
[----:B------:R-:W-:Y:S02]  /*0530*/  ISETP.LT.OR P0, PT, R24, RZ, P0 ;  /* 0x000000ff1800720c */ /* 0x000fe40000701670 */
[----:B------:R-:W-:-:S11]  /*0540*/  ISETP.LT.OR P3, PT, R28, RZ, P3 ;  /* 0x000000ff1c00720c */ /* 0x000fd60001f61670 */
[----:B------:R-:W1:Y:S08]  /*0550*/  @!P0 LDC.64 R16, c[0x0][0x390] ;  /* 0x0000e400ff108b82 */ /* 0x000e700000000a00 */
[----:B------:R-:W2:Y:S01]  /*0560*/  @!P3 LDC.64 R14, c[0x0][0x390] ;  /* 0x0000e400ff0ebb82 */ /* 0x000ea20000000a00 */
[----:B-1----:R-:W-:-:S06]  /*0570*/  @!P0 IMAD.WIDE R16, R20, 0x8, R16 ;  /* 0x0000000814108825 */ /* 0x002fcc00078e0210 */
[----:B------:R-:W3:Y:S01]  /*0580*/  @!P0 LDG.E.64 R16, desc[UR10][R16.64] ;  /* 0x0000000a10108981 */ /* 0x000ee2000c1e1b00 */
[----:B--2---:R-:W-:-:S06]  /*0590*/  @!P3 IMAD.WIDE R14, R21, 0x8, R14 ;  /* 0x00000008150eb825 */ /* 0x004fcc00078e020e */
[----:B------:R-:W2:Y:S01]  /*05a0*/  @!P3 LDG.E.64 R14, desc[UR10][R14.64] ;  /* 0x0000000a0e0eb981 */ /* 0x000ea2000c1e1b00 */
[----:B------:R-:W-:Y:S02]  /*05b0*/  ISETP.GE.AND P2, PT, R26, UR8, PT ;  /* 0x000000081a007c0c */ /* 0x000fe4000bf46270 */
[----:B------:R-:W-:Y:S02]  /*05c0*/  ISETP.LT.OR P1, PT, R22, RZ, P1 ;  /* 0x000000ff1600720c */ /* 0x000fe40000f21670 */
[----:B------:R-:W-:Y:S01]  /*05d0*/  ISETP.LT.OR P2, PT, R26, RZ, P2 ;  /* 0x000000ff1a00720c */ /* 0x000fe20001741670 */
[----:B---3--:R-:W-:-:S06]  /*05e0*/  @!P0 DSETP.GT.AND P5, PT, R16, R12, PT ;  /* 0x0000000c1000822a */ /* 0x008fcc0003fa4000 */
[----:B------:R-:W-:Y:S02]  /*05f0*/  @!P0 FSEL R23, R16, R12, P5 ;  /* 0x0000000c10178208 */ /* 0x000fe40002800000 */
[----:B------:R-:W-:-:S04]  /*0600*/  @!P0 FSEL R25, R17, R13, P5 ;  /* 0x0000000d11198208 */ /* 0x000fc80002800000 */
[----:B------:R-:W1:Y:S01]  /*0610*/  @!P2 LDC.64 R16, c[0x0][0x390] ;  /* 0x0000e400ff10ab82 */ /* 0x000e620000000a00 */
[----:B------:R-:W-:Y:S02]  /*0620*/  @!P0 IMAD.MOV.U32 R12, RZ, RZ, R23 ;  /* 0x000000ffff0c8224 */ /* 0x000fe400078e0017 */
[----:B------:R-:W-:-:S06]  /*0630*/  @!P0 IMAD.MOV.U32 R13, RZ, RZ, R25 ;  /* 0x000000ffff0d8224 */ /* 0x000fcc00078e0019 */
[----:B--2---:R-:W-:-:S06]  /*0640*/  @!P3 DSETP.GT.AND P6, PT, R14, R12, PT ;  /* 0x0000000c0e00b22a */ /* 0x004fcc0003fc4000 */
[----:B------:R-:W-:Y:S02]  /*0650*/  @!P3 FSEL R14, R14, R12, P6 ;  /* 0x0000000c0e0eb208 */ /* 0x000fe40003000000 */
[----:B------:R-:W-:-:S03]  /*0660*/  @!P3 FSEL R15, R15, R13, P6 ;  /* 0x0000000d0f0fb208 */ /* 0x000fc60003000000 */
[----:B------:R-:W-:Y:S01]  /*0670*/  @!P3 IMAD.MOV.U32 R12, RZ, RZ, R14 ;  /* 0x000000ffff0cb224 */ /* 0x000fe200078e000e */
[----:B------:R-:W-:Y:S02]  /*0680*/  @!P3 MOV R13, R15 ;  /* 0x0000000f000db202 */ /* 0x000fe40000000f00 */
[----:B------:R-:W2:Y:S01]  /*0690*/  @!P1 LDC.64 R14, c[0x0][0x390] ;  /* 0x0000e400ff0e9b82 */ /* 0x000ea20000000a00 */
[----:B-1----:R-:W-:-:S06]  /*06a0*/  @!P2 IMAD.WIDE R16, R9, 0x8, R16 ;  /* 0x000000080910a825 */ /* 0x002fcc00078e0210 */
[----:B------:R-:W3:Y:S01]  /*06b0*/  @!P2 LDG.E.64 R16, desc[UR10][R16.64] ;  /* 0x0000000a1010a981 */ /* 0x000ee2000c1e1b00 */
[----:B--2---:R-:W-:-:S06]  /*06c0*/  @!P1 IMAD.WIDE R14, R8, 0x8, R14 ;  /* 0x00000008080e9825 */ /* 0x004fcc00078e020e */
[----:B------:R-:W2:Y:S01]  /*06d0*/  @!P1 LDG.E.64 R14, desc[UR10][R14.64] ;  /* 0x0000000a0e0e9981 */ /* 0x000ea2000c1e1b00 */
[----:B-----5:R-:W-:Y:S01]  /*06e0*/  @!P0 SEL R3, R24, R3, P5 ;  /* 0x0000000318038207 */ /* 0x020fe20002800000 */
[----:B------:R-:W-:Y:S01]  /*06f0*/  VIADD R24, R22, 0x1 ;  /* 0x0000000116187836 */ /* 0x000fe20000000000 */
[C---:B------:R-:W-:Y:S02]  /*0700*/  @!P0 SEL R4, R7.reuse, R4, P5 ;  /* 0x0000000407048207 */ /* 0x040fe40002800000 */
[----:B------:R-:W-:Y:S02]  /*0710*/  @!P3 SEL R3, R28, R3, P6 ;  /* 0x000000031c03b207 */ /* 0x000fe40003000000 */
[C---:B------:R-:W-:Y:S02]  /*0720*/  ISETP.GE.AND P0, PT, R24.reuse, UR8, PT ;  /* 0x0000000818007c0c */ /* 0x040fe4000bf06270 */
[----:B------:R-:W-:Y:S02]  /*0730*/  @!P3 SEL R4, R7, R4, P6 ;  /* 0x000000040704b207 */ /* 0x000fe40003000000 */
[----:B------:R-:W-:Y:S01]  /*0740*/  ISETP.LT.OR P0, PT, R24, RZ, P0 ;  /* 0x000000ff1800720c */ /* 0x000fe20000701670 */
[----:B---3--:R-:W-:-:S06]  /*0750*/  @!P2 DSETP.GT.AND P5, PT, R16, R12, PT ;  /* 0x0000000c1000a22a */ /* 0x008fcc0003fa4000 */
[----:B------:R-:W-:Y:S02]  /*0760*/  @!P2 FSEL R23, R16, R12, P5 ;  /* 0x0000000c1017a208 */ /* 0x000fe40002800000 */
[----:B------:R-:W-:-:S04]  /*0770*/  @!P2 FSEL R25, R17, R13, P5 ;  /* 0x0000000d1119a208 */ /* 0x000fc80002800000 */
[----:B------:R-:W1:Y:S01]  /*0780*/  @!P0 LDC.64 R16, c[0x0][0x390] ;  /* 0x0000e400ff108b82 */ /* 0x000e620000000a00 */
[----:B------:R-:W-:Y:S02]  /*0790*/  @!P2 IMAD.MOV.U32 R12, RZ, RZ, R23 ;  /* 0x000000ffff0ca224 */ /* 0x000fe400078e0017 */
[----:B------:R-:W-:Y:S02]  /*07a0*/  VIADD R23, R22, 0x2 ;  /* 0x0000000216177836 */ /* 0x000fe40000000000 */
[----:B------:R-:W-:-:S03]  /*07b0*/  @!P2 IMAD.MOV.U32 R13, RZ, RZ, R25 ;  /* 0x000000ffff0da224 */ /* 0x000fc600078e0019 */
[----:B------:R-:W-:-:S04]  /*07c0*/  ISETP.GE.AND P3, PT, R23, UR8, PT ;  /* 0x0000000817007c0c */ /* 0x000fc8000bf66270 */
[----:B------:R-:W-:Y:S01]  /*07d0*/  ISETP.LT.OR P3, PT, R23, RZ, P3 ;  /* 0x000000ff1700720c */ /* 0x000fe20001f61670 */
[----:B--2---:R-:W-:-:S06]  /*07e0*/  @!P1 DSETP.GT.AND P6, PT, R14, R12, PT ;  /* 0x0000000c0e00922a */ /* 0x004fcc0003fc4000 */
[----:B------:R-:W-:Y:S02]  /*07f0*/  @!P1 FSEL R14, R14, R12, P6 ;  /* 0x0000000c0e0e9208 */ /* 0x000fe40003000000 */
[----:B------:R-:W-:Y:S02]  /*0800*/  @!P1 FSEL R15, R15, R13, P6 ;  /* 0x0000000d0f0f9208 */ /* 0x000fe40003000000 */
[----:B------:R-:W-:Y:S01]  /*0810*/  @!P1 MOV R12, R14 ;  /* 0x0000000e000c9202 */ /* 0x000fe20000000f00 */
[----:B-1----:R-:W-:-:S04]  /*0820*/  @!P0 IMAD.WIDE R16, R10, 0x8, R16 ;  /* 0x000000080a108825 */ /* 0x002fc800078e0210 */
[----:B------:R-:W-:Y:S02]  /*0830*/  @!P1 IMAD.MOV.U32 R13, RZ, RZ, R15 ;  /* 0x000000ffff0d9224 */ /* 0x000fe400078e000f */
[----:B------:R-:W1:Y:S01]  /*0840*/  @!P3 LDC.64 R14, c[0x0][0x390] ;  /* 0x0000e400ff0ebb82 */ /* 0x000e620000000a00 */
[----:B------:R-:W2:Y:S01]  /*0850*/  @!P0 LDG.E.64 R16, desc[UR10][R16.64] ;  /* 0x0000000a10108981 */ /* 0x000ea2000c1e1b00 */
[----:B-1----:R-:W-:-:S06]  /*0860*/  @!P3 IMAD.WIDE R14, R11, 0x8, R14 ;  /* 0x000000080b0eb825 */ /* 0x002fcc00078e020e */
[----:B------:R-:W3:Y:S01]  /*0870*/  @!P3 LDG.E.64 R14, desc[UR10][R14.64] ;  /* 0x0000000a0e0eb981 */ /* 0x000ee2000c1e1b00 */
[----:B------:R-:W-:Y:S01]  /*0880*/  @!P2 SEL R3, R26, R3, P5 ;  /* 0x000000031a03a207 */ /* 0x000fe20002800000 */
[C---:B------:R-:W-:Y:S01]  /*0890*/  VIADD R28, R22.reuse, 0x3 ;  /* 0x00000003161c7836 */ /* 0x040fe20000000000 */
[C---:B------:R-:W-:Y:S02]  /*08a0*/  @!P2 SEL R4, R7.reuse, R4, P5 ;  /* 0x000000040704a207 */ /* 0x040fe40002800000 */
[----:B------:R-:W-:Y:S02]  /*08b0*/  @!P1 SEL R3, R22, R3, P6 ;  /* 0x0000000316039207 */ /* 0x000fe40003000000 */
[C---:B------:R-:W-:Y:S02]  /*08c0*/  ISETP.GE.AND P2, PT, R28.reuse, UR8, PT ;  /* 0x000000081c007c0c */ /* 0x040fe4000bf46270 */
[----:B------:R-:W-:Y:S02]  /*08d0*/  @!P1 SEL R4, R7, R4, P6 ;  /* 0x0000000407049207 */ /* 0x000fe40003000000 */
[----:B------:R-:W-:Y:S01]  /*08e0*/  ISETP.LT.OR P2, PT, R28, RZ, P2 ;  /* 0x000000ff1c00720c */ /* 0x000fe20001741670 */
[----:B--2---:R-:W-:-:S06]  /*08f0*/  @!P0 DSETP.GT.AND P5, PT, R16, R12, PT ;  /* 0x0000000c1000822a */ /* 0x004fcc0003fa4000 */
[----:B------:R-:W-:Y:S02]  /*0900*/  @!P0 FSEL R25, R16, R12, P5 ;  /* 0x0000000c10198208 */ /* 0x000fe40002800000 */
[----:B------:R-:W-:-:S03]  /*0910*/  @!P0 FSEL R26, R17, R13, P5 ;  /* 0x0000000d111a8208 */ /* 0x000fc60002800000 */
[----:B------:R-:W-:Y:S02]  /*0920*/  @!P0 IMAD.MOV.U32 R12, RZ, RZ, R25 ;  /* 0x000000ffff0c8224 */ /* 0x000fe400078e0019 */
[----:B------:R-:W-:Y:S01]  /*0930*/  @!P0 IMAD.MOV.U32 R13, RZ, RZ, R26 ;  /* 0x000000ffff0d8224 */ /* 0x000fe200078e001a */
[----:B------:R-:W-:-:S04]  /*0940*/  IADD3 R26, PT, PT, R22, 0x4, RZ ;  /* 0x00000004161a7810 */ /* 0x000fc80007ffe0ff */
[----:B------:R-:W-:-:S04]  /*0950*/  ISETP.GE.AND P1, PT, R26, UR8, PT ;  /* 0x000000081a007c0c */ /* 0x000fc8000bf26270 */
[----:B------:R-:W-:Y:S01]  /*0960*/  ISETP.LT.OR P1, PT, R26, RZ, P1 ;  /* 0x000000ff1a00720c */ /* 0x000fe20000f21670 */
[----:B---3--:R-:W-:-:S06]  /*0970*/  @!P3 DSETP.GT.AND P6, PT, R14, R12, PT ;  /* 0x0000000c0e00b22a */ /* 0x008fcc0003fc4000 */
[----:B------:R-:W-:Y:S02]  /*0980*/  @!P3 FSEL R16, R14, R12, P6 ;  /* 0x0000000c0e10b208 */ /* 0x000fe40003000000 */
[----:B------:R-:W-:Y:S02]  /*0990*/  @!P3 FSEL R17, R15, R13, P6 ;  /* 0x0000000d0f11b208 */ /* 0x000fe40003000000 */
[----:B------:R-:W1:Y:S01]  /*09a0*/  @!P2 LDC.64 R14, c[0x0][0x390] ;  /* 0x0000e400ff0eab82 */ /* 0x000e620000000a00 */
[----:B------:R-:W-:Y:S02]  /*09b0*/  @!P3 IMAD.MOV.U32 R12, RZ, RZ, R16 ;  /* 0x000000ffff0cb224 */ /* 0x000fe400078e0010 */
[----:B------:R-:W-:-:S05]  /*09c0*/  @!P3 IMAD.MOV.U32 R13, RZ, RZ, R17 ;  /* 0x000000ffff0db224 */ /* 0x000fca00078e0011 */
[----:B------:R-:W2:Y:S01]  /*09d0*/  @!P1 LDC.64 R16, c[0x0][0x390] ;  /* 0x0000e400ff109b82 */ /* 0x000ea20000000a00 */
[----:B-1----:R-:W-:-:S06]  /*09e0*/  @!P2 IMAD.WIDE R14, R18, 0x8, R14 ;  /* 0x00000008120ea825 */ /* 0x002fcc00078e020e */
[----:B------:R-:W3:Y:S01]  /*09f0*/  @!P2 LDG.E.64 R14, desc[UR10][R14.64] ;  /* 0x0000000a0e0ea981 */ /* 0x000ee2000c1e1b00 */
[----:B--2---:R-:W-:-:S06]  /*0a00*/  @!P1 IMAD.WIDE R16, R19, 0x8, R16 ;  /* 0x0000000813109825 */ /* 0x004fcc00078e0210 */
[----:B------:R-:W2:Y:S01]  /*0a10*/  @!P1 LDG.E.64 R16, desc[UR10][R16.64] ;  /* 0x0000000a10109981 */ /* 0x000ea2000c1e1b00 */
[----:B------:R-:W-:Y:S01]  /*0a20*/  @!P0 SEL R3, R24, R3, P5 ;  /* 0x0000000318038207 */ /* 0x000fe20002800000 */
[----:B------:R-:W-:Y:S01]  /*0a30*/  UIADD3 UR5, UPT, UPT, UR5, 0x8, URZ ;  /* 0x0000000805057890 */ /* 0x000fe2000fffe0ff */
[----:B------:R-:W-:Y:S01]  /*0a40*/  @!P0 SEL R4, R7, R4, P5 ;  /* 0x0000000407048207 */ /* 0x000fe20002800000 */
[----:B0-----:R-:W-:Y:S01]  /*0a50*/  IMAD R21, R27, 0x8, R21 ;  /* 0x000000081b157824 */ /* 0x001fe200078e0215 */
[----:B------:R-:W-:Y:S01]  /*0a60*/  @!P3 SEL R3, R23, R3, P6 ;  /* 0x000000031703b207 */ /* 0x000fe20003000000 */
[----:B------:R-:W-:Y:S01]  /*0a70*/  UISETP.NE.AND UP0, UPT, UR5, URZ, UPT ;  /* 0x000000ff0500728c */ /* 0x000fe2000bf05270 */
[----:B------:R-:W-:Y:S01]  /*0a80*/  @!P3 SEL R4, R7, R4, P6 ;  /* 0x000000040704b207 */ /* 0x000fe20003000000 */
[C---:B------:R-:W-:Y:S01]  /*0a90*/  IMAD R9, R27.reuse, 0x8, R9 ;  /* 0x000000081b097824 */ /* 0x040fe200078e0209 */
[C---:B------:R-:W-:Y:S01]  /*0aa0*/  LEA R8, R27.reuse, R8, 0x3 ;  /* 0x000000081b087211 */ /* 0x040fe200078e18ff */
[C---:B------:R-:W-:Y:S01]  /*0ab0*/  IMAD R10, R27.reuse, 0x8, R10 ;  /* 0x000000081b0a7824 */ /* 0x040fe200078e020a */
[C---:B------:R-:W-:Y:S01]  /*0ac0*/  LEA R11, R27.reuse, R11, 0x3 ;  /* 0x0000000b1b0b7211 */ /* 0x040fe200078e18ff */
[C---:B------:R-:W-:Y:S01]  /*0ad0*/  IMAD R18, R27.reuse, 0x8, R18 ;  /* 0x000000081b127824 */ /* 0x040fe200078e0212 */
[----:B------:R-:W-:Y:S01]  /*0ae0*/  IADD3 R22, PT, PT, R22, 0x8, RZ ;  /* 0x0000000816167810 */ /* 0x000fe20007ffe0ff */
[----:B------:R-:W-:-:S02]  /*0af0*/  IMAD R19, R27, 0x8, R19 ;  /* 0x000000081b137824 */ /* 0x000fc400078e0213 */
[----:B------:R-:W-:Y:S01]  /*0b00*/  IMAD R20, R27, 0x8, R20 ;  /* 0x000000081b147824 */ /* 0x000fe200078e0214 */
[----:B---3--:R-:W-:-:S06]  /*0b10*/  @!P2 DSETP.GT.AND P0, PT, R14, R12, PT ;  /* 0x0000000c0e00a22a */ /* 0x008fcc0003f04000 */
[----:B------:R-:W-:Y:S02]  /*0b20*/  @!P2 FSEL R24, R14, R12, P0 ;  /* 0x0000000c0e18a208 */ /* 0x000fe40000000000 */
[----:B------:R-:W-:Y:S02]  /*0b30*/  @!P2 FSEL R25, R15, R13, P0 ;  /* 0x0000000d0f19a208 */ /* 0x000fe40000000000 */
[----:B------:R-:W-:Y:S01]  /*0b40*/  @!P2 SEL R3, R28, R3, P0 ;  /* 0x000000031c03a207 */ /* 0x000fe20000000000 */
[----:B------:R-:W-:Y:S01]  /*0b50*/  @!P2 IMAD.MOV.U32 R12, RZ, RZ, R24 ;  /* 0x000000ffff0ca224 */ /* 0x000fe200078e0018 */
[----:B------:R-:W-:Y:S01]  /*0b60*/  @!P2 SEL R4, R7, R4, P0 ;  /* 0x000000040704a207 */ /* 0x000fe20000000000 */
[----:B------:R-:W-:-:S06]  /*0b70*/  @!P2 IMAD.MOV.U32 R13, RZ, RZ, R25 ;  /* 0x000000ffff0da224 */ /* 0x000fcc00078e0019 */
[----:B--2---:R-:W-:-:S06]  /*0b80*/  @!P1 DSETP.GT.AND P5, PT, R16, R12, PT ;  /* 0x0000000c1000922a */ /* 0x004fcc0003fa4000 */
[----:B------:R-:W-:Y:S02]  /*0b90*/  @!P1 FSEL R14, R16, R12, P5 ;  /* 0x0000000c100e9208 */ /* 0x000fe40002800000 */
[----:B------:R-:W-:Y:S02]  /*0ba0*/  @!P1 FSEL R17, R17, R13, P5 ;  /* 0x0000000d11119208 */ /* 0x000fe40002800000 */
[----:B------:R-:W-:Y:S01]  /*0bb0*/  @!P1 SEL R3, R26, R3, P5 ;  /* 0x000000031a039207 */ /* 0x000fe20002800000 */
[----:B------:R-:W-:Y:S01]  /*0bc0*/  @!P1 IMAD.MOV.U32 R12, RZ, RZ, R14 ;  /* 0x000000ffff0c9224 */ /* 0x000fe200078e000e */
[----:B------:R-:W-:Y:S01]  /*0bd0*/  @!P1 SEL R4, R7, R4, P5 ;  /* 0x0000000407049207 */ /* 0x000fe20002800000 */
[----:B------:R-:W-:Y:S01]  /*0be0*/  @!P1 IMAD.MOV.U32 R13, RZ, RZ, R17 ;  /* 0x000000ffff0d9224 */ /* 0x000fe200078e0011 */
[----:B------:R-:W-:Y:S06]  /*0bf0*/  BRA.U UP0, `(.L_x_13) ;  /* 0xfffffff900307547 */ /* 0x000fec000b83ffff */
[----:B------:R-:W0:Y:S02]  /*0c00*/  LDCU UR5, c[0x0][0x398] ;  /* 0x00007300ff0577ac */ /* 0x000e240008000800 */
[----:B0-----:R-:W-:-:S12]  /*0c10*/  ULOP3.LUT UR5, UR5, 0x7ffffff8, URZ, 0xc0, !UPT ;  /* 0x7ffffff805057892 */ /* 0x001fd8000f8ec0ff */
.L_x_12:
[----:B------:R-:W0:Y:S02]  /*0c20*/  LDCU UR6, c[0x0][0x398] ;  /* 0x00007300ff0677ac */ /* 0x000e240008000800 */
[----:B0-----:R-:W-:-:S04]  /*0c30*/  ULOP3.LUT UR7, UR6, 0x7, URZ, 0xc0, !UPT ;  /* 0x0000000706077892 */ /* 0x001fc8000f8ec0ff */
[----:B------:R-:W-:-:S09]  /*0c40*/  UISETP.NE.AND UP0, UPT, UR7, URZ, UPT ;  /* 0x000000ff0700728c */ /* 0x000fd2000bf05270 */
[----:B------:R-:W-:Y:S05]  /*0c50*/  BRA.U !UP0, `(.L_x_11) ;  /* 0x0000000508fc7547 */ /* 0x000fea000b800000 */
[----:B------:R-:W-:Y:S02]  /*0c60*/  ULOP3.LUT UR8, UR6, 0x3, URZ, 0xc0, !UPT ;  /* 0x0000000306087892 */ /* 0x000fe4000f8ec0ff */
[----:B------:R-:W-:Y:S02]  /*0c70*/  UIADD3 UR6, UPT, UPT, UR7, -0x1, URZ ;  /* 0xffffffff07067890 */ /* 0x000fe4000fffe0ff */
[----:B------:R-:W-:Y:S02]  /*0c80*/  UISETP.NE.AND UP1, UPT, UR8, URZ, UPT ;  /* 0x000000ff0800728c */ /* 0x000fe4000bf25270 */
[----:B------:R-:W-:-:S09]  /*0c90*/  UISETP.GE.U32.AND UP0, UPT, UR6, 0x3, UPT ;  /* 0x000000030600788c */ /* 0x000fd2000bf06070 */
[----:B------:R-:W-:Y:S05]  /*0ca0*/  BRA.U !UP0, `(.L_x_14) ;  /* 0x0000000508087547 */ /* 0x000fea000b800000 */
[----:B------:R-:W0:Y:S01]  /*0cb0*/  LDCU UR6, c[0x0][0x3a0] ;  /* 0x00007400ff0677ac */ /* 0x000e220008000800 */
[----:B------:R-:W-:-:S04]  /*0cc0*/  VIADD R22, R5, UR5 ;  /* 0x0000000505167c36 */ /* 0x000fc80008000000 */
[C---:B------:R-:W-:Y:S01]  /*0cd0*/  VIADD R8, R22.reuse, 0x2 ;  /* 0x0000000216087836 */ /* 0x040fe20000000000 */
[C---:B------:R-:W-:Y:S01]  /*0ce0*/  IADD3 R10, PT, PT, R22.reuse, 0x1, RZ ;  /* 0x00000001160a7810 */ /* 0x040fe20007ffe0ff */
[C---:B------:R-:W-:Y:S01]  /*0cf0*/  VIADD R24, R22.reuse, 0x3 ;  /* 0x0000000316187836 */ /* 0x040fe20000000000 */
[----:B0-----:R-:W-:Y:S02]  /*0d00*/  ISETP.GE.AND P0, PT, R22, UR6, PT ;  /* 0x0000000616007c0c */ /* 0x001fe4000bf06270 */
[----:B------:R-:W-:Y:S02]  /*0d10*/  ISETP.GE.AND P1, PT, R10, UR6, PT ;  /* 0x000000060a007c0c */ /* 0x000fe4000bf26270 */
[----:B------:R-:W-:Y:S02]  /*0d20*/  ISETP.LT.OR P0, PT, R22, RZ, P0 ;  /* 0x000000ff1600720c */ /* 0x000fe40000701670 */
[----:B------:R-:W-:Y:S02]  /*0d30*/  ISETP.LT.OR P1, PT, R10, RZ, P1 ;  /* 0x000000ff0a00720c */ /* 0x000fe40000f21670 */
[----:B------:R-:W-:-:S02]  /*0d40*/  ISETP.GE.AND P2, PT, R8, UR6, PT ;  /* 0x0000000608007c0c */ /* 0x000fc4000bf46270 */
[----:B------:R-:W-:Y:S02]  /*0d50*/  ISETP.GE.AND P3, PT, R24, UR6, PT ;  /* 0x0000000618007c0c */ /* 0x000fe4000bf66270 */
[----:B------:R-:W-:Y:S02]  /*0d60*/  ISETP.LT.OR P2, PT, R8, RZ, P2 ;  /* 0x000000ff0800720c */ /* 0x000fe40001741670 */
[----:B------:R-:W-:-:S03]  /*0d70*/  ISETP.LT.OR P3, PT, R24, RZ, P3 ;  /* 0x000000ff1800720c */ /* 0x000fc60001f61670 */
[----:B------:R-:W0:Y:S01]  /*0d80*/  @!P0 LDC R11, c[0x0][0x3b0] ;  /* 0x0000ec00ff0b8b82 */ /* 0x000e220000000800 */
[----:B------:R-:W-:-:S07]  /*0d90*/  @!P0 IMAD R9, R7, UR6, R22 ;  /* 0x0000000607098c24 */ /* 0x000fce000f8e0216 */
[----:B------:R-:W1:Y:S08]  /*0da0*/  @!P0 LDC.64 R14, c[0x0][0x390] ;  /* 0x0000e400ff0e8b82 */ /* 0x000e700000000a00 */
[----:B------:R-:W2:Y:S08]  /*0db0*/  @!P1 LDC R19, c[0x0][0x3b0] ;  /* 0x0000ec00ff139b82 */ /* 0x000eb00000000800 */
[----:B------:R-:W3:Y:S01]  /*0dc0*/  @!P1 LDC.64 R20, c[0x0][0x390] ;  /* 0x0000e400ff149b82 */ /* 0x000ee20000000a00 */
[----:B0-----:R-:W-:-:S04]  /*0dd0*/  @!P0 IMAD R9, R9, R11, R0 ;  /* 0x0000000b09098224 */ /* 0x001fc800078e0200 */
[----:B-1----:R-:W-:-:S03]  /*0de0*/  @!P0 IMAD.WIDE R14, R9, 0x8, R14 ;  /* 0x00000008090e8825 */ /* 0x002fc600078e020e */
[----:B------:R-:W0:Y:S01]  /*0df0*/  @!P2 LDC R11, c[0x0][0x3b0] ;  /* 0x0000ec00ff0bab82 */ /* 0x000e220000000800 */
[----:B------:R-:W-:Y:S02]  /*0e00*/  @!P1 IMAD R9, R7, UR6, R10 ;  /* 0x0000000607099c24 */ /* 0x000fe4000f8e020a */
[----:B------:R-:W4:Y:S05]  /*0e10*/  @!P0 LDG.E.64 R14, desc[UR10][R14.64] ;  /* 0x0000000a0e0e8981 */ /* 0x000f2a000c1e1b00 */
[----:B------:R-:W1:Y:S01]  /*0e20*/  @!P2 LDC.64 R16, c[0x0][0x390] ;  /* 0x0000e400ff10ab82 */ /* 0x000e620000000a00 */
[----:B--2---:R-:W-:-:S04]  /*0e30*/  @!P1 IMAD R19, R9, R19, R0 ;  /* 0x0000001309139224 */ /* 0x004fc800078e0200 */
[----:B---3--:R-:W-:-:S03]  /*0e40*/  @!P1 IMAD.WIDE R20, R19, 0x8, R20 ;  /* 0x0000000813149825 */ /* 0x008fc600078e0214 */
[----:B------:R-:W2:Y:S03]  /*0e50*/  @!P3 LDC R9, c[0x0][0x3b0] ;  /* 0x0000ec00ff09bb82 */ /* 0x000ea60000000800 */
[----:B------:R-:W3:Y:S01]  /*0e60*/  @!P1 LDG.E.64 R20, desc[UR10][R20.64] ;  /* 0x0000000a14149981 */ /* 0x000ee2000c1e1b00 */
[----:B------:R-:W-:-:S04]  /*0e70*/  @!P2 IMAD R23, R7, UR6, R8 ;  /* 0x000000060717ac24 */ /* 0x000fc8000f8e0208 */
[----:B------:R-:W2:Y:S01]  /*0e80*/  @!P3 LDC.64 R18, c[0x0][0x390] ;  /* 0x0000e400ff12bb82 */ /* 0x000ea20000000a00 */
[----:B0-----:R-:W-:-:S04]  /*0e90*/  @!P2 IMAD R11, R23, R11, R0 ;  /* 0x0000000b170ba224 */ /* 0x001fc800078e0200 */
[----:B-1----:R-:W-:-:S06]  /*0ea0*/  @!P2 IMAD.WIDE R16, R11, 0x8, R16 ;  /* 0x000000080b10a825 */ /* 0x002fcc00078e0210 */
[----:B------:R-:W3:Y:S01]  /*0eb0*/  @!P2 LDG.E.64 R16, desc[UR10][R16.64] ;  /* 0x0000000a1010a981 */ /* 0x000ee2000c1e1b00 */
[----:B------:R-:W-:-:S04]  /*0ec0*/  @!P3 IMAD R11, R7, UR6, R24 ;  /* 0x00000006070bbc24 */ /* 0x000fc8000f8e0218 */
[----:B--2---:R-:W-:-:S04]  /*0ed0*/  @!P3 IMAD R9, R11, R9, R0 ;  /* 0x000000090b09b224 */ /* 0x004fc800078e0200 */
[----:B------:R-:W-:-:S06]  /*0ee0*/  @!P3 IMAD.WIDE R18, R9, 0x8, R18 ;  /* 0x000000080912b825 */ /* 0x000fcc00078e0212 */
[----:B------:R-:W2:Y:S01]  /*0ef0*/  @!P3 LDG.E.64 R18, desc[UR10][R18.64] ;  /* 0x0000000a1212b981 */ /* 0x000ea2000c1e1b00 */
[----:B------:R-:W-:Y:S01]  /*0f00*/  UIADD3 UR5, UPT, UPT, UR5, 0x4, URZ ;  /* 0x0000000405057890 */ /* 0x000fe2000fffe0ff */
[----:B----4-:R-:W-:-:S06]  /*0f10*/  @!P0 DSETP.GT.AND P6, PT, R14, R12, PT ;  /* 0x0000000c0e00822a */ /* 0x010fcc0003fc4000 */
[----:B------:R-:W-:Y:S02]  /*0f20*/  @!P0 FSEL R9, R14, R12, P6 ;  /* 0x0000000c0e098208 */ /* 0x000fe40003000000 */
[----:B------:R-:W-:-:S03]  /*0f30*/  @!P0 FSEL R14, R15, R13, P6 ;  /* 0x0000000d0f0e8208 */ /* 0x000fc60003000000 */
[----:B------:R-:W-:Y:S01]  /*0f40*/  @!P0 IMAD.MOV.U32 R12, RZ, RZ, R9 ;  /* 0x000000ffff0c8224 */ /* 0x000fe200078e0009 */
[----:B------:R-:W-:-:S06]  /*0f50*/  @!P0 MOV R13, R14 ;  /* 0x0000000e000d8202 */ /* 0x000fcc0000000f00 */
[----:B---3--:R-:W-:-:S06]  /*0f60*/  @!P1 DSETP.GT.AND P5, PT, R20, R12, PT ;  /* 0x0000000c1400922a */ /* 0x008fcc0003fa4000 */
[----:B------:R-:W-:Y:S02]  /*0f70*/  @!P1 FSEL R9, R20, R12, P5 ;  /* 0x0000000c14099208 */ /* 0x000fe40002800000 */
[----:B------:R-:W-:-:S03]  /*0f80*/  @!P1 FSEL R20, R21, R13, P5 ;  /* 0x0000000d15149208 */ /* 0x000fc60002800000 */
[----:B------:R-:W-:Y:S02]  /*0f90*/  @!P1 IMAD.MOV.U32 R12, RZ, RZ, R9 ;  /* 0x000000ffff0c9224 */ /* 0x000fe400078e0009 */
[----:B------:R-:W-:Y:S01]  /*0fa0*/  @!P1 IMAD.MOV.U32 R13, RZ, RZ, R20 ;  /* 0x000000ffff0d9224 */ /* 0x000fe200078e0014 */
[----:B-----5:R-:W-:Y:S02]  /*0fb0*/  @!P0 SEL R3, R22, R3, P6 ;  /* 0x0000000316038207 */ /* 0x020fe40003000000 */
[----:B------:R-:W-:-:S03]  /*0fc0*/  @!P0 SEL R4, R7, R4, P6 ;  /* 0x0000000407048207 */ /* 0x000fc60003000000 */
[----:B------:R-:W-:-:S06]  /*0fd0*/  @!P2 DSETP.GT.AND P0, PT, R16, R12, PT ;  /* 0x0000000c1000a22a */ /* 0x000fcc0003f04000 */
[----:B------:R-:W-:Y:S02]  /*0fe0*/  @!P2 FSEL R9, R16, R12, P0 ;  /* 0x0000000c1009a208 */ /* 0x000fe40000000000 */
[----:B------:R-:W-:-:S03]  /*0ff0*/  @!P2 FSEL R16, R17, R13, P0 ;  /* 0x0000000d1110a208 */ /* 0x000fc60000000000 */
[----:B------:R-:W-:Y:S01]  /*1000*/  @!P2 IMAD.MOV.U32 R12, RZ, RZ, R9 ;  /* 0x000000ffff0ca224 */ /* 0x000fe200078e0009 */
[----:B------:R-:W-:Y:S02]  /*1010*/  @!P2 MOV R13, R16 ;  /* 0x00000010000da202 */ /* 0x000fe40000000f00 */
[----:B------:R-:W-:-:S04]  /*1020*/  @!P1 SEL R3, R10, R3, P5 ;  /* 0x000000030a039207 */ /* 0x000fc80002800000 */
[----:B--2---:R-:W-:Y:S01]  /*1030*/  @!P3 DSETP.GT.AND P6, PT, R18, R12, PT ;  /* 0x0000000c1200b22a */ /* 0x004fe20003fc4000 */
[C---:B------:R-:W-:Y:S02]  /*1040*/  @!P1 SEL R4, R7.reuse, R4, P5 ;  /* 0x0000000407049207 */ /* 0x040fe40002800000 */
[----:B------:R-:W-:Y:S02]  /*1050*/  @!P2 SEL R3, R8, R3, P0 ;  /* 0x000000030803a207 */ /* 0x000fe40000000000 */
[----:B------:R-:W-:Y:S02]  /*1060*/  @!P2 SEL R4, R7, R4, P0 ;  /* 0x000000040704a207 */ /* 0x000fe40000000000 */
[----:B------:R-:W-:Y:S02]  /*1070*/  @!P3 FSEL R8, R18, R12, P6 ;  /* 0x0000000c1208b208 */ /* 0x000fe40003000000 */
[----:B------:R-:W-:Y:S02]  /*1080*/  @!P3 FSEL R19, R19, R13, P6 ;  /* 0x0000000d1313b208 */ /* 0x000fe40003000000 */
[----:B------:R-:W-:Y:S01]  /*1090*/  @!P3 SEL R3, R24, R3, P6 ;  /* 0x000000031803b207 */ /* 0x000fe20003000000 */
[----:B------:R-:W-:Y:S01]  /*10a0*/  @!P3 IMAD.MOV.U32 R12, RZ, RZ, R8 ;  /* 0x000000ffff0cb224 */ /* 0x000fe200078e0008 */
[----:B------:R-:W-:Y:S01]  /*10b0*/  @!P3 SEL R4, R7, R4, P6 ;  /* 0x000000040704b207 */ /* 0x000fe20003000000 */
[----:B------:R-:W-:-:S07]  /*10c0*/  @!P3 IMAD.MOV.U32 R13, RZ, RZ, R19 ;  /* 0x000000ffff0db224 */ /* 0x000fce00078e0013 */
.L_x_14:
[----:B------:R-:W-:Y:S05]  /*10d0*/  BRA.U !UP1, `(.L_x_11) ;  /* 0x0000000109dc7547 */ /* 0x000fea000b800000 */
[----:B------:R-:W0:Y:S01]  /*10e0*/  LDCU UR6, c[0x0][0x398] ;  /* 0x00007300ff0677ac */ /* 0x000e220008000800 */
[----:B------:R-:W-:Y:S02]  /*10f0*/  UISETP.NE.AND UP0, UPT, UR8, 0x1, UPT ;  /* 0x000000010800788c */ /* 0x000fe4000bf05270 */
[----:B0-----:R-:W-:-:S07]  /*1100*/  ULOP3.LUT UP1, URZ, UR6, 0x1, URZ, 0xc0, !UPT ;  /* 0x0000000106ff7892 */ /* 0x001fce000f82c0ff */
[----:B------:R-:W-:Y:S05]  /*1110*/  BRA.U !UP0, `(.L_x_15) ;  /* 0x0000000108887547 */ /* 0x000fea000b800000 */
[----:B------:R-:W0:Y:S01]  /*1120*/  LDCU UR6, c[0x0][0x3a0] ;  /* 0x00007400ff0677ac */ /* 0x000e220008000800 */
[----:B------:R-:W-:-:S05]  /*1130*/  VIADD R16, R5, UR5 ;  /* 0x0000000505107c36 */ /* 0x000fca0008000000 */
[C---:B------:R-:W-:Y:S02]  /*1140*/  IADD3 R14, PT, PT, R16.reuse, 0x1, RZ ;  /* 0x00000001100e7810 */ /* 0x040fe40007ffe0ff */
[----:B0-----:R-:W-:Y:S02]  /*1150*/  ISETP.GE.AND P0, PT, R16, UR6, PT ;  /* 0x0000000610007c0c */ /* 0x001fe4000bf06270 */
[----:B------:R-:W-:Y:S02]  /*1160*/  ISETP.GE.AND P1, PT, R14, UR6, PT ;  /* 0x000000060e007c0c */ /* 0x000fe4000bf26270 */
[----:B------:R-:W-:Y:S02]  /*1170*/  ISETP.LT.OR P0, PT, R16, RZ, P0 ;  /* 0x000000ff1000720c */ /* 0x000fe40000701670 */
[----:B------:R-:W-:-:S11]  /*1180*/  ISETP.LT.OR P1, PT, R14, RZ, P1 ;  /* 0x000000ff0e00720c */ /* 0x000fd60000f21670 */
[----:B------:R-:W0:Y:S01]  /*1190*/  @!P0 LDC R17, c[0x0][0x3b0] ;  /* 0x0000ec00ff118b82 */ /* 0x000e220000000800 */
[----:B------:R-:W-:-:S07]  /*11a0*/  @!P0 IMAD R15, R7, UR6, R16 ;  /* 0x00000006070f8c24 */ /* 0x000fce000f8e0210 */
[----:B------:R-:W1:Y:S08]  /*11b0*/  @!P0 LDC.64 R10, c[0x0][0x390] ;  /* 0x0000e400ff0a8b82 */ /* 0x000e700000000a00 */
[----:B------:R-:W2:Y:S08]  /*11c0*/  @!P1 LDC R18, c[0x0][0x3b0] ;  /* 0x0000ec00ff129b82 */ /* 0x000eb00000000800 */
[----:B------:R-:W3:Y:S01]  /*11d0*/  @!P1 LDC.64 R8, c[0x0][0x390] ;  /* 0x0000e400ff089b82 */ /* 0x000ee20000000a00 */
[----:B0-----:R-:W-:-:S04]  /*11e0*/  @!P0 IMAD R15, R15, R17, R0 ;  /* 0x000000110f0f8224 */ /* 0x001fc800078e0200 */
[----:B-1----:R-:W-:-:S04]  /*11f0*/  @!P0 IMAD.WIDE R10, R15, 0x8, R10 ;  /* 0x000000080f0a8825 */ /* 0x002fc800078e020a */
[----:B------:R-:W-:Y:S02]  /*1200*/  @!P1 IMAD R15, R7, UR6, R14 ;  /* 0x00000006070f9c24 */ /* 0x000fe4000f8e020e */
[----:B------:R-:W4:Y:S02]  /*1210*/  @!P0 LDG.E.64 R10, desc[UR10][R10.64] ;  /* 0x0000000a0a0a8981 */ /* 0x000f24000c1e1b00 */
[----:B--2---:R-:W-:-:S04]  /*1220*/  @!P1 IMAD R15, R15, R18, R0 ;  /* 0x000000120f0f9224 */ /* 0x004fc800078e0200 */
[----:B---3--:R-:W-:-:S06]  /*1230*/  @!P1 IMAD.WIDE R8, R15, 0x8, R8 ;  /* 0x000000080f089825 */ /* 0x008fcc00078e0208 */
[----:B------:R-:W2:Y:S01]  /*1240*/  @!P1 LDG.E.64 R8, desc[UR10][R8.64] ;  /* 0x0000000a08089981 */ /* 0x000ea2000c1e1b00 */
[----:B------:R-:W-:Y:S01]  /*1250*/  UIADD3 UR5, UPT, UPT, UR5, 0x2, URZ ;  /* 0x0000000205057890 */ /* 0x000fe2000fffe0ff */
[----:B----4-:R-:W-:-:S06]  /*1260*/  @!P0 DSETP.GT.AND P2, PT, R10, R12, PT ;  /* 0x0000000c0a00822a */ /* 0x010fcc0003f44000 */
[----:B------:R-:W-:Y:S02]  /*1270*/  @!P0 FSEL R15, R10, R12, P2 ;  /* 0x0000000c0a0f8208 */ /* 0x000fe40001000000 */
[----:B------:R-:W-:Y:S02]  /*1280*/  @!P0 FSEL R18, R11, R13, P2 ;  /* 0x0000000d0b128208 */ /* 0x000fe40001000000 */
[----:B-----5:R-:W-:Y:S01]  /*1290*/  @!P0 SEL R3, R16, R3, P2 ;  /* 0x0000000310038207 */ /* 0x020fe20001000000 */
        /* <DEDUP_REMOVED lines=8> */
[----:B------:R-:W-:Y:S02]  /*1320*/  @!P1 SEL R4, R7, R4, P3 ;  /* 0x0000000407049207 */ /* 0x000fe40001800000 */
[----:B------:R-:W-:-:S07]  /*1330*/  @!P1 MOV R13, R9 ;  /* 0x00000009000d9202 */ /* 0x000fce0000000f00 */
.L_x_15:
[----:B------:R-:W-:Y:S05]  /*1340*/  BRA.U !UP1, `(.L_x_11) ;  /* 0x0000000109407547 */ /* 0x000fea000b800000 */
[----:B------:R-:W0:Y:S01]  /*1350*/  LDC R11, c[0x0][0x3a0] ;  /* 0x0000e800ff0b7b82 */ /* 0x000e220000000800 */
[----:B------:R-:W-:-:S05]  /*1360*/  VIADD R10, R5, UR5 ;  /* 0x00000005050a7c36 */ /* 0x000fca0008000000 */
[----:B0-----:R-:W-:-:S04]  /*1370*/  ISETP.GE.AND P0, PT, R10, R11, PT ;  /* 0x0000000b0a00720c */ /* 0x001fc80003f06270 */
[----:B------:R-:W-:-:S13]  /*1380*/  ISETP.LT.OR P0, PT, R10, RZ, P0 ;  /* 0x000000ff0a00720c */ /* 0x000fda0000701670 */
[----:B------:R-:W-:Y:S05]  /*1390*/  @P0 BRA `(.L_x_11) ;  /* 0x00000000002c0947 */ /* 0x000fea0003800000 */
[----:B------:R-:W0:Y:S01]  /*13a0*/  LDC.64 R8, c[0x0][0x390] ;  /* 0x0000e400ff087b82 */ /* 0x000e220000000a00 */
[----:B------:R-:W1:Y:S01]  /*13b0*/  LDCU UR5, c[0x0][0x3b0] ;  /* 0x00007600ff0577ac */ /* 0x000e620008000800 */
[----:B------:R-:W-:-:S04]  /*13c0*/  IMAD R11, R7, R11, R10 ;  /* 0x0000000b070b7224 */ /* 0x000fc800078e020a */
[----:B-1----:R-:W-:-:S04]  /*13d0*/  IMAD R11, R11, UR5, R0 ;  /* 0x000000050b0b7c24 */ /* 0x002fc8000f8e0200 */
[----:B0-----:R-:W-:-:S06]  /*13e0*/  IMAD.WIDE R8, R11, 0x8, R8 ;  /* 0x000000080b087825 */ /* 0x001fcc00078e0208 */
[----:B------:R-:W2:Y:S02]  /*13f0*/  LDG.E.64 R8, desc[UR10][R8.64] ;  /* 0x0000000a08087981 */ /* 0x000ea4000c1e1b00 */
[----:B--2---:R-:W-:-:S06]  /*1400*/  DSETP.GT.AND P0, PT, R8, R12, PT ;  /* 0x0000000c0800722a */ /* 0x004fcc0003f04000 */
[----:B------:R-:W-:Y:S02]  /*1410*/  FSEL R12, R8, R12, P0 ;  /* 0x0000000c080c7208 */ /* 0x000fe40000000000 */
[----:B------:R-:W-:Y:S02]  /*1420*/  FSEL R13, R9, R13, P0 ;  /* 0x0000000d090d7208 */ /* 0x000fe40000000000 */
[----:B-----5:R-:W-:Y:S02]  /*1430*/  SEL R3, R10, R3, P0 ;  /* 0x000000030a037207 */ /* 0x020fe40000000000 */
[----:B------:R-:W-:-:S07]  /*1440*/  SEL R4, R7, R4, P0 ;  /* 0x0000000407047207 */ /* 0x000fce0000000000 */
.L_x_11:
[----:B------:R-:W-:Y:S05]  /*1450*/  BSYNC.RECONVERGENT B0 ;  /* 0x0000000000007941 */ /* 0x000fea0003800200 */
.L_x_10:
[----:B------:R-:W-:Y:S05]  /*1460*/  @P4 BRA `(.L_x_16) ;  /* 0xffffffec006c4947 */ /* 0x000fea000383ffff */
.L_x_9:
[----:B------:R-:W0:Y:S01]  /*1470*/  LDC.64 R8, c[0x0][0x388] ;  /* 0x0000e200ff087b82 */ /* 0x000e220000000a00 */
[----:B------:R-:W-:-:S07]  /*1480*/  IMAD.SHL.U32 R5, R2, 0x2, RZ ;  /* 0x0000000202057824 */ /* 0x000fce00078e00ff */
[----:B------:R-:W1:Y:S01]  /*1490*/  LDC.64 R6, c[0x0][0x380] ;  /* 0x0000e000ff067b82 */ /* 0x000e620000000a00 */
[----:B0-----:R-:W-:-:S05]  /*14a0*/  IMAD.WIDE R8, R5, 0x4, R8 ;  /* 0x0000000405087825 */ /* 0x001fca00078e0208 */
[----:B-----5:R-:W-:Y:S01]  /*14b0*/  STG.E desc[UR10][R8.64], R3 ;  /* 0x0000000308007986 */ /* 0x020fe2000c10190a */
[----:B-1----:R-:W-:-:S03]  /*14c0*/  IMAD.WIDE R6, R2, 0x8, R6 ;  /* 0x0000000802067825 */ /* 0x002fc600078e0206 */
[----:B------:R-:W-:Y:S04]  /*14d0*/  STG.E desc[UR10][R8.64+0x4], R4 ;  /* 0x0000040408007986 */ /* 0x000fe8000c10190a */
[----:B------:R-:W-:Y:S01]  /*14e0*/  STG.E.64 desc[UR10][R6.64], R12 ;  /* 0x0000000c06007986 */ /* 0x000fe2000c101b0a */
[----:B------:R-:W-:Y:S05]  /*14f0*/  EXIT ;  /* 0x000000000000794d */ /* 0x000fea0003800000 */
.L_x_17:
        /* <DEDUP_REMOVED lines=16> */
.L_x_19:


//--------------------- .nv.shared.reserved.0     --------------------------
	.section	.nv.shared.reserved.0,"aw",@nobits
	.weak		__nv_reservedSMEM_offset_0_alias
	.size		__nv_reservedSMEM_offset_0_alias, 0, 64
	.other		__nv_reservedSMEM_offset_0_alias,@"STO_CUDA_RESERVED_SHARED STV_DEFAULT"
__nv_reservedSMEM_offset_0_alias:
	.zero		0
	.zero		64


//--------------------- .nv.constant0.PoolBackward --------------------------
	.section	.nv.constant0.PoolBackward,"a",@progbits
	.sectionflags	@""
	.align	4
.nv.constant0.PoolBackward:
	.zero		940


//--------------------- .nv.constant0.PoolForward --------------------------
	.section	.nv.constant0.PoolForward,"a",@progbits
	.sectionflags	@""
	.align	4
.nv.constant0.PoolForward:
	.zero		956


//--------------------- SYMBOLS --------------------------

	.type		.nv.reservedSmem.offset0,@object
	.size		.nv.reservedSmem.offset0,0x4
